// auto-generated by cutlass_sweep.gemm — config: {"arch": "sm_90", "cluster_m": 2, "cluster_n": 1, "dtype": "bf16", "dtype_b": "bf16", "layout": "nt", "stages": 0, "tile_k": 16, "tile_m": 128, "tile_n": 160}
#include "cutlass/cutlass.h"
#include "cutlass/gemm/collective/collective_builder.hpp"
#include "cutlass/gemm/device/gemm_universal_adapter.h"
#include "cutlass/gemm/kernel/gemm_universal.hpp"
#include "cutlass/epilogue/collective/collective_builder.hpp"

using ElemA = cutlass::bfloat16_t;
using ElemB = cutlass::bfloat16_t;
using ElemCD = cutlass::bfloat16_t;
using Acc  = float;
using TileShape    = cute::Shape<cute::_128, cute::_160, cute::_16>;
using ClusterShape = cute::Shape<cute::_2, cute::_1, cute::_1>;

using CollectiveEpilogue = typename cutlass::epilogue::collective::CollectiveBuilder<
    cutlass::arch::Sm90, cutlass::arch::OpClassTensorOp,
    TileShape, ClusterShape,
    cutlass::epilogue::collective::EpilogueTileAuto,
    Acc, Acc,
    ElemCD, cutlass::layout::RowMajor, 128 / cutlass::sizeof_bits<ElemCD>::value,
    ElemCD, cutlass::layout::RowMajor, 128 / cutlass::sizeof_bits<ElemCD>::value,
    cutlass::epilogue::collective::EpilogueScheduleAuto
  >::CollectiveOp;

using CollectiveMainloop = typename cutlass::gemm::collective::CollectiveBuilder<
    cutlass::arch::Sm90, cutlass::arch::OpClassTensorOp,
    ElemA, cutlass::layout::RowMajor, 128 / cutlass::sizeof_bits<ElemA>::value,
    ElemB, cutlass::layout::ColumnMajor, 128 / cutlass::sizeof_bits<ElemB>::value,
    Acc,
    TileShape, ClusterShape,
    cutlass::gemm::collective::StageCountAutoCarveout<static_cast<int>(sizeof(typename CollectiveEpilogue::SharedStorage))>,
    cutlass::gemm::collective::KernelScheduleAuto
  >::CollectiveOp;

using GemmKernel = cutlass::gemm::kernel::GemmUniversal<
    cute::Shape<int,int,int,int>,
    CollectiveMainloop,
    CollectiveEpilogue
>;
using Gemm = cutlass::gemm::device::GemmUniversalAdapter<GemmKernel>;

// Force the device kernel symbol into the cubin without needing a host main.
auto* _anchor = &cutlass::device_kernel<GemmKernel>;


// ===== COMPILED SASS (sm_90a) =====

	.target	sm_90a

	.elftype	@"ET_EXEC"


//--------------------- .note.nv.tkinfo           --------------------------
	.section	.note.nv.tkinfo,"",@"SHT_NOTE"
	.sectionflags	@"SHF_NOTE_NV_TKINFO"
	.tkinfo
        /*0018*/ 	.word	0x00000002
        /*0030*/ 	.string	""
        /*0030*/ 	.string	"ptxas"
        /*0030*/ 	.string	"Cuda compilation tools, release 13.0, V13.0.88"
        /*0030*/ 	.string	"Build cuda_13.0.r13.0/compiler.36424714_0"
        /*0030*/ 	.string	"-arch sm_90a -m 64 "



//--------------------- .note.nv.cuinfo           --------------------------
	.section	.note.nv.cuinfo,"",@"SHT_NOTE"
	.sectionflags	@"SHF_NOTE_NV_CUINFO"
        /*0018*/ 	.short	0x0002
        /*001a*/ 	.short	0x005a
        /*001c*/ 	.short	0x0082
	.zero		2


//--------------------- .nv.info                  --------------------------
	.section	.nv.info,"",@"SHT_CUDA_INFO"
	.align	4


	//----- nvinfo : EIATTR_REGCOUNT
	.align		4
        /*0000*/ 	.byte	0x04, 0x2f
        /*0002*/ 	.short	(.L_15 - .L_14)
	.align		4
.L_14:
        /*0004*/ 	.word	index@(_ZN7cutlass13device_kernelINS_4gemm6kernel13GemmUniversalIN4cute5tupleIJiiiiEEENS1_10collective13CollectiveMmaINS1_34MainloopSm90TmaGmmaWarpSpecializedILi25ENS5_IJNS4_1CILi2EEENSA_ILi1EEESC_EEENS1_35KernelTmaWarpSpecializedCooperativeEEENS5_IJNSA_ILi128EEENSA_ILi160EEENSA_ILi16EEEEEENS_10bfloat16_tENS5_IJlSC_lEEESK_SL_NS4_8TiledMMAINS4_8MMA_AtomIJNS4_4SM904GMMA27MMA_64x32x16_F32BF16BF16_SSILNSP_5MajorE0ELSR_0ELNSP_7ScaleInE1ELSS_1EEEEEENS4_6LayoutISD_NS5_IJSC_NSA_ILi0EEESW_EEEEENS5_IJNS4_10UnderscoreESZ_SZ_EEEEENS4_13SM90_TMA_LOADENS4_14ComposedLayoutINS4_7SwizzleILi1ELi4ELi3EEENS4_18smem_ptr_flag_bitsILi16EEENSV_INS5_IJNSA_ILi8EEESI_EEENS5_IJSI_SC_EEEEEEEvNS4_8identityENS4_23SM90_TMA_LOAD_MULTICASTES1C_vS1D_EENS_8epilogue10collective6detail29Sm90TmaWarpSpecializedAdapterINS1H_15DefaultEpilogueISK_SL_SL_NS1G_6thread17LinearCombinationISK_Li1EffLNS1L_9ScaleType4KindE0ELNS_15FloatRoundStyleE2ESK_EENS1_15EpilogueDefaultEEEEEvvEEEEvNT_6ParamsE)
        /*0008*/ 	.word	0x000000a8


	//----- nvinfo : EIATTR_FRAME_SIZE
	.align		4
.L_15:
        /*000c*/ 	.byte	0x04, 0x11
        /*000e*/ 	.short	(.L_17 - .L_16)
	.align		4
.L_16:
        /*0010*/ 	.word	index@(_ZN7cutlass13device_kernelINS_4gemm6kernel13GemmUniversalIN4cute5tupleIJiiiiEEENS1_10collective13CollectiveMmaINS1_34MainloopSm90TmaGmmaWarpSpecializedILi25ENS5_IJNS4_1CILi2EEENSA_ILi1EEESC_EEENS1_35KernelTmaWarpSpecializedCooperativeEEENS5_IJNSA_ILi128EEENSA_ILi160EEENSA_ILi16EEEEEENS_10bfloat16_tENS5_IJlSC_lEEESK_SL_NS4_8TiledMMAINS4_8MMA_AtomIJNS4_4SM904GMMA27MMA_64x32x16_F32BF16BF16_SSILNSP_5MajorE0ELSR_0ELNSP_7ScaleInE1ELSS_1EEEEEENS4_6LayoutISD_NS5_IJSC_NSA_ILi0EEESW_EEEEENS5_IJNS4_10UnderscoreESZ_SZ_EEEEENS4_13SM90_TMA_LOADENS4_14ComposedLayoutINS4_7SwizzleILi1ELi4ELi3EEENS4_18smem_ptr_flag_bitsILi16EEENSV_INS5_IJNSA_ILi8EEESI_EEENS5_IJSI_SC_EEEEEEEvNS4_8identityENS4_23SM90_TMA_LOAD_MULTICASTES1C_vS1D_EENS_8epilogue10collective6detail29Sm90TmaWarpSpecializedAdapterINS1H_15DefaultEpilogueISK_SL_SL_NS1G_6thread17LinearCombinationISK_Li1EffLNS1L_9ScaleType4KindE0ELNS_15FloatRoundStyleE2ESK_EENS1_15EpilogueDefaultEEEEEvvEEEEvNT_6ParamsE)
        /*0014*/ 	.word	0x00000000


	//----- nvinfo : EIATTR_MIN_STACK_SIZE
	.align		4
.L_17:
        /*0018*/ 	.byte	0x04, 0x12
        /*001a*/ 	.short	(.L_19 - .L_18)
	.align		4
.L_18:
        /*001c*/ 	.word	index@(_ZN7cutlass13device_kernelINS_4gemm6kernel13GemmUniversalIN4cute5tupleIJiiiiEEENS1_10collective13CollectiveMmaINS1_34MainloopSm90TmaGmmaWarpSpecializedILi25ENS5_IJNS4_1CILi2EEENSA_ILi1EEESC_EEENS1_35KernelTmaWarpSpecializedCooperativeEEENS5_IJNSA_ILi128EEENSA_ILi160EEENSA_ILi16EEEEEENS_10bfloat16_tENS5_IJlSC_lEEESK_SL_NS4_8TiledMMAINS4_8MMA_AtomIJNS4_4SM904GMMA27MMA_64x32x16_F32BF16BF16_SSILNSP_5MajorE0ELSR_0ELNSP_7ScaleInE1ELSS_1EEEEEENS4_6LayoutISD_NS5_IJSC_NSA_ILi0EEESW_EEEEENS5_IJNS4_10UnderscoreESZ_SZ_EEEEENS4_13SM90_TMA_LOADENS4_14ComposedLayoutINS4_7SwizzleILi1ELi4ELi3EEENS4_18smem_ptr_flag_bitsILi16EEENSV_INS5_IJNSA_ILi8EEESI_EEENS5_IJSI_SC_EEEEEEEvNS4_8identityENS4_23SM90_TMA_LOAD_MULTICASTES1C_vS1D_EENS_8epilogue10collective6detail29Sm90TmaWarpSpecializedAdapterINS1H_15DefaultEpilogueISK_SL_SL_NS1G_6thread17LinearCombinationISK_Li1EffLNS1L_9ScaleType4KindE0ELNS_15FloatRoundStyleE2ESK_EENS1_15EpilogueDefaultEEEEEvvEEEEvNT_6ParamsE)
        /*0020*/ 	.word	0x00000000
.L_19:


//--------------------- .nv.compat                --------------------------
	.section	.nv.compat,"",@"SHT_CUDA_COMPAT_INFO"
	.align	4
        /*0000*/ 	.byte	0x02, 0x09, 0x01, 0x00, 0x02, 0x02, 0x04, 0x00, 0x02, 0x05, 0x05, 0x00, 0x03, 0x07, 0x01, 0x01
        /*0010*/ 	.byte	0x02, 0x03, 0x01, 0x00, 0x02, 0x06, 0x01, 0x00, 0x04, 0x0b, 0x08, 0x00, 0x00, 0x00, 0x00, 0x00
        /*0020*/ 	.byte	0x00, 0x00, 0x00, 0x00


//--------------------- .nv.info._ZN7cutlass13device_kernelINS_4gemm6kernel13GemmUniversalIN4cute5tupleIJiiiiEEENS1_10collective13CollectiveMmaINS1_34MainloopSm90TmaGmmaWarpSpecializedILi25ENS5_IJNS4_1CILi2EEENSA_ILi1EEESC_EEENS1_35KernelTmaWarpSpecializedCooperativeEEENS5_IJNSA_ILi128EEENSA_ILi160EEENSA_ILi16EEEEEENS_10bfloat16_tENS5_IJlSC_lEEESK_SL_NS4_8TiledMMAINS4_8MMA_AtomIJNS4_4SM904GMMA27MMA_64x32x16_F32BF16BF16_SSILNSP_5MajorE0ELSR_0ELNSP_7ScaleInE1ELSS_1EEEEEENS4_6LayoutISD_NS5_IJSC_NSA_ILi0EEESW_EEEEENS5_IJNS4_10UnderscoreESZ_SZ_EEEEENS4_13SM90_TMA_LOADENS4_14ComposedLayoutINS4_7SwizzleILi1ELi4ELi3EEENS4_18smem_ptr_flag_bitsILi16EEENSV_INS5_IJNSA_ILi8EEESI_EEENS5_IJSI_SC_EEEEEEEvNS4_8identityENS4_23SM90_TMA_LOAD_MULTICASTES1C_vS1D_EENS_8epilogue10collective6detail29Sm90TmaWarpSpecializedAdapterINS1H_15DefaultEpilogueISK_SL_SL_NS1G_6thread17LinearCombinationISK_Li1EffLNS1L_9ScaleType4KindE0ELNS_15FloatRoundStyleE2ESK_EENS1_15EpilogueDefaultEEEEEvvEEEEvNT_6ParamsE --------------------------
	.section	.nv.info._ZN7cutlass13device_kernelINS_4gemm6kernel13GemmUniversalIN4cute5tupleIJiiiiEEENS1_10collective13CollectiveMmaINS1_34MainloopSm90TmaGmmaWarpSpecializedILi25ENS5_IJNS4_1CILi2EEENSA_ILi1EEESC_EEENS1_35KernelTmaWarpSpecializedCooperativeEEENS5_IJNSA_ILi128EEENSA_ILi160EEENSA_ILi16EEEEEENS_10bfloat16_tENS5_IJlSC_lEEESK_SL_NS4_8TiledMMAINS4_8MMA_AtomIJNS4_4SM904GMMA27MMA_64x32x16_F32BF16BF16_SSILNSP_5MajorE0ELSR_0ELNSP_7ScaleInE1ELSS_1EEEEEENS4_6LayoutISD_NS5_IJSC_NSA_ILi0EEESW_EEEEENS5_IJNS4_10UnderscoreESZ_SZ_EEEEENS4_13SM90_TMA_LOADENS4_14ComposedLayoutINS4_7SwizzleILi1ELi4ELi3EEENS4_18smem_ptr_flag_bitsILi16EEENSV_INS5_IJNSA_ILi8EEESI_EEENS5_IJSI_SC_EEEEEEEvNS4_8identityENS4_23SM90_TMA_LOAD_MULTICASTES1C_vS1D_EENS_8epilogue10collective6detail29Sm90TmaWarpSpecializedAdapterINS1H_15DefaultEpilogueISK_SL_SL_NS1G_6thread17LinearCombinationISK_Li1EffLNS1L_9ScaleType4KindE0ELNS_15FloatRoundStyleE2ESK_EENS1_15EpilogueDefaultEEEEEvvEEEEvNT_6ParamsE,"",@"SHT_CUDA_INFO"
	.sectionflags	@""
	.align	4


	//----- nvinfo : EIATTR_CUDA_API_VERSION
	.align		4
        /*0000*/ 	.byte	0x04, 0x37
        /*0002*/ 	.short	(.L_21 - .L_20)
.L_20:
        /*0004*/ 	.word	0x00000082


	//----- nvinfo : EIATTR_KPARAM_INFO
	.align		4
.L_21:
        /*0008*/ 	.byte	0x04, 0x17
        /*000a*/ 	.short	(.L_23 - .L_22)
.L_22:
        /*000c*/ 	.word	0x00000000
        /*0010*/ 	.short	0x0000
        /*0012*/ 	.short	0x0070
        /*0014*/ 	.byte	0x00, 0xf0, 0x01, 0x10


	//----- nvinfo : EIATTR_SPARSE_MMA_MASK
	.align		4
.L_23:
        /*0018*/ 	.byte	0x03, 0x50
        /*001a*/ 	.short	0x0000


	//----- nvinfo : EIATTR_MAXREG_COUNT
	.align		4
        /*001c*/ 	.byte	0x03, 0x1b
        /*001e*/ 	.short	0x00a8


	//----- nvinfo : EIATTR_NUM_BARRIERS
	.align		4
        /*0020*/ 	.byte	0x02, 0x4c
        /*0022*/ 	.byte	0x01
	.zero		1


	//----- nvinfo : EIATTR_EXTERNS
	.align		4
        /*0024*/ 	.byte	0x04, 0x0f
        /*0026*/ 	.short	(.L_25 - .L_24)


	//   ....[0]....
	.align		4
.L_24:
        /*0028*/ 	.word	index@(__assertfail)


	//----- nvinfo : EIATTR_MERCURY_ISA_VERSION
	.align		4
.L_25:
        /*002c*/ 	.byte	0x03, 0x5f
        /*002e*/ 	.short	0x0101


	//----- nvinfo : EIATTR_INT_WARP_WIDE_INSTR_OFFSETS
	.align		4
        /*0030*/ 	.byte	0x04, 0x31
        /*0032*/ 	.short	(.L_27 - .L_26)


	//   ....[0]....
.L_26:
        /*0034*/ 	.word	0x00000750


	//   ....[1]....
        /*0038*/ 	.word	0x00000780


	//   ....[2]....
        /*003c*/ 	.word	0x00000940


	//----- nvinfo : EIATTR_COOP_GROUP_MASK_REGIDS
	.align		4
.L_27:
        /*0040*/ 	.byte	0x04, 0x29
        /*0042*/ 	.short	(.L_29 - .L_28)


	//   ....[0]....
.L_28:
        /*0044*/ 	.word	0xffffffff


	//   ....[1]....
        /*0048*/ 	.word	0xffffffff


	//   ....[2]....
        /*004c*/ 	.word	0xffffffff


	//   ....[3]....
        /*0050*/ 	.word	0xffffffff


	//   ....[4]....
        /*0054*/ 	.word	0xffffffff


	//   ....[5]....
        /*0058*/ 	.word	0xffffffff


	//----- nvinfo : EIATTR_COOP_GROUP_INSTR_OFFSETS
	.align		4
.L_29:
        /*005c*/ 	.byte	0x04, 0x28
        /*005e*/ 	.short	(.L_31 - .L_30)


	//   ....[0]....
.L_30:
        /*0060*/ 	.word	0x00000060


	//   ....[1]....
        /*0064*/ 	.word	0x00000070


	//   ....[2]....
        /*0068*/ 	.word	0x00000130


	//   ....[3]....
        /*006c*/ 	.word	0x000005a0


	//   ....[4]....
        /*0070*/ 	.word	0x00000ac0


	//   ....[5]....
        /*0074*/ 	.word	0x00001500


	//----- nvinfo : EIATTR_REG_RECONFIG
	.align		4
.L_31:
        /*0078*/ 	.byte	0x01, 0x54
	.zero		2


	//----- nvinfo : EIATTR_SYSCALL_OFFSETS
	.align		4
        /*007c*/ 	.byte	0x04, 0x46
        /*007e*/ 	.short	(.L_33 - .L_32)


	//   ....[0]....
.L_32:
        /*0080*/ 	.word	0x000016c0


	//----- nvinfo : EIATTR_MBARRIER_INSTR_OFFSETS
	.align		4
.L_33:
        /*0084*/ 	.byte	0x04, 0x39
        /*0086*/ 	.short	(.L_35 - .L_34)


	//   ....[0]....
.L_34:
        /*0088*/ 	.word	0x00000250
        /*008c*/ 	.word	0x000000ff
        /*0090*/ 	.word	0x00000000
        /*0094*/ 	.short	0x0100
        /*0096*/ 	.byte	0x08
	.zero		1


	//   ....[1]....
        /*0098*/ 	.word	0x00000260
        /*009c*/ 	.word	0x000000ff
        /*00a0*/ 	.word	0x000000c8
        /*00a4*/ 	.short	0x0100
        /*00a6*/ 	.byte	0x08
	.zero		1


	//   ....[2]....
        /*00a8*/ 	.word	0x00000270
        /*00ac*/ 	.word	0x000000ff
        /*00b0*/ 	.word	0x00000008
        /*00b4*/ 	.short	0x0100
        /*00b6*/ 	.byte	0x08
	.zero		1


	//   ....[3]....
        /*00b8*/ 	.word	0x00000280
        /*00bc*/ 	.word	0x000000ff
        /*00c0*/ 	.word	0x000000d0
        /*00c4*/ 	.short	0x0100
        /*00c6*/ 	.byte	0x08
	.zero		1


	//   ....[4]....
        /*00c8*/ 	.word	0x00000290
        /*00cc*/ 	.word	0x000000ff
        /*00d0*/ 	.word	0x00000010
        /*00d4*/ 	.short	0x0100
        /*00d6*/ 	.byte	0x08
	.zero		1


	//   ....[5]....
        /*00d8*/ 	.word	0x000002a0
        /*00dc*/ 	.word	0x000000ff
        /*00e0*/ 	.word	0x000000d8
        /*00e4*/ 	.short	0x0100
        /*00e6*/ 	.byte	0x08
	.zero		1


	//   ....[6]....
        /*00e8*/ 	.word	0x000002b0
        /*00ec*/ 	.word	0x000000ff
        /*00f0*/ 	.word	0x00000018
        /*00f4*/ 	.short	0x0100
        /*00f6*/ 	.byte	0x08
	.zero		1


	//   ....[7]....
        /*00f8*/ 	.word	0x000002c0
        /*00fc*/ 	.word	0x000000ff
        /*0100*/ 	.word	0x000000e0
        /*0104*/ 	.short	0x0100
        /*0106*/ 	.byte	0x08
	.zero		1


	//   ....[8]....
        /*0108*/ 	.word	0x000002d0
        /*010c*/ 	.word	0x000000ff
        /*0110*/ 	.word	0x00000020
        /*0114*/ 	.short	0x0100
        /*0116*/ 	.byte	0x08
	.zero		1


	//   ....[9]....
        /*0118*/ 	.word	0x000002e0
        /*011c*/ 	.word	0x000000ff
        /*0120*/ 	.word	0x000000e8
        /*0124*/ 	.short	0x0100
        /*0126*/ 	.byte	0x08
	.zero		1


	//   ....[10]....
        /*0128*/ 	.word	0x000002f0
        /*012c*/ 	.word	0x000000ff
        /*0130*/ 	.word	0x00000028
        /*0134*/ 	.short	0x0100
        /*0136*/ 	.byte	0x08
	.zero		1


	//   ....[11]....
        /*0138*/ 	.word	0x00000300
        /*013c*/ 	.word	0x000000ff
        /*0140*/ 	.word	0x000000f0
        /*0144*/ 	.short	0x0100
        /*0146*/ 	.byte	0x08
	.zero		1


	//   ....[12]....
        /*0148*/ 	.word	0x00000310
        /*014c*/ 	.word	0x000000ff
        /*0150*/ 	.word	0x00000030
        /*0154*/ 	.short	0x0100
        /*0156*/ 	.byte	0x08
	.zero		1


	//   ....[13]....
        /*0158*/ 	.word	0x00000320
        /*015c*/ 	.word	0x000000ff
        /*0160*/ 	.word	0x000000f8
        /*0164*/ 	.short	0x0100
        /*0166*/ 	.byte	0x08
	.zero		1


	//   ....[14]....
        /*0168*/ 	.word	0x00000330
        /*016c*/ 	.word	0x000000ff
        /*0170*/ 	.word	0x00000038
        /*0174*/ 	.short	0x0100
        /*0176*/ 	.byte	0x08
	.zero		1


	//   ....[15]....
        /*0178*/ 	.word	0x00000340
        /*017c*/ 	.word	0x000000ff
        /*0180*/ 	.word	0x00000100
        /*0184*/ 	.short	0x0100
        /*0186*/ 	.byte	0x08
	.zero		1


	//   ....[16]....
        /*0188*/ 	.word	0x00000350
        /*018c*/ 	.word	0x000000ff
        /*0190*/ 	.word	0x00000040
        /*0194*/ 	.short	0x0100
        /*0196*/ 	.byte	0x08
	.zero		1


	//   ....[17]....
        /*0198*/ 	.word	0x00000360
        /*019c*/ 	.word	0x000000ff
        /*01a0*/ 	.word	0x00000108
        /*01a4*/ 	.short	0x0100
        /*01a6*/ 	.byte	0x08
	.zero		1


	//   ....[18]....
        /*01a8*/ 	.word	0x00000370
        /*01ac*/ 	.word	0x000000ff
        /*01b0*/ 	.word	0x00000048
        /*01b4*/ 	.short	0x0100
        /*01b6*/ 	.byte	0x08
	.zero		1


	//   ....[19]....
        /*01b8*/ 	.word	0x00000380
        /*01bc*/ 	.word	0x000000ff
        /*01c0*/ 	.word	0x00000110
        /*01c4*/ 	.short	0x0100
        /*01c6*/ 	.byte	0x08
	.zero		1


	//   ....[20]....
        /*01c8*/ 	.word	0x00000390
        /*01cc*/ 	.word	0x000000ff
        /*01d0*/ 	.word	0x00000050
        /*01d4*/ 	.short	0x0100
        /*01d6*/ 	.byte	0x08
	.zero		1


	//   ....[21]....
        /*01d8*/ 	.word	0x000003a0
        /*01dc*/ 	.word	0x000000ff
        /*01e0*/ 	.word	0x00000118
        /*01e4*/ 	.short	0x0100
        /*01e6*/ 	.byte	0x08
	.zero		1


	//   ....[22]....
        /*01e8*/ 	.word	0x000003b0
        /*01ec*/ 	.word	0x000000ff
        /*01f0*/ 	.word	0x00000058
        /*01f4*/ 	.short	0x0100
        /*01f6*/ 	.byte	0x08
	.zero		1


	//   ....[23]....
        /*01f8*/ 	.word	0x000003c0
        /*01fc*/ 	.word	0x000000ff
        /*0200*/ 	.word	0x00000120
        /*0204*/ 	.short	0x0100
        /*0206*/ 	.byte	0x08
	.zero		1


	//   ....[24]....
        /*0208*/ 	.word	0x000003d0
        /*020c*/ 	.word	0x000000ff
        /*0210*/ 	.word	0x00000060
        /*0214*/ 	.short	0x0100
        /*0216*/ 	.byte	0x08
	.zero		1


	//   ....[25]....
        /*0218*/ 	.word	0x000003e0
        /*021c*/ 	.word	0x000000ff
        /*0220*/ 	.word	0x00000128
        /*0224*/ 	.short	0x0100
        /*0226*/ 	.byte	0x08
	.zero		1


	//   ....[26]....
        /*0228*/ 	.word	0x000003f0
        /*022c*/ 	.word	0x000000ff
        /*0230*/ 	.word	0x00000068
        /*0234*/ 	.short	0x0100
        /*0236*/ 	.byte	0x08
	.zero		1


	//   ....[27]....
        /*0238*/ 	.word	0x00000400
        /*023c*/ 	.word	0x000000ff
        /*0240*/ 	.word	0x00000130
        /*0244*/ 	.short	0x0100
        /*0246*/ 	.byte	0x08
	.zero		1


	//   ....[28]....
        /*0248*/ 	.word	0x00000410
        /*024c*/ 	.word	0x000000ff
        /*0250*/ 	.word	0x00000070
        /*0254*/ 	.short	0x0100
        /*0256*/ 	.byte	0x08
	.zero		1


	//   ....[29]....
        /*0258*/ 	.word	0x00000420
        /*025c*/ 	.word	0x000000ff
        /*0260*/ 	.word	0x00000138
        /*0264*/ 	.short	0x0100
        /*0266*/ 	.byte	0x08
	.zero		1


	//   ....[30]....
        /*0268*/ 	.word	0x00000430
        /*026c*/ 	.word	0x000000ff
        /*0270*/ 	.word	0x00000078
        /*0274*/ 	.short	0x0100
        /*0276*/ 	.byte	0x08
	.zero		1


	//   ....[31]....
        /*0278*/ 	.word	0x00000440
        /*027c*/ 	.word	0x000000ff
        /*0280*/ 	.word	0x00000140
        /*0284*/ 	.short	0x0100
        /*0286*/ 	.byte	0x08
	.zero		1


	//   ....[32]....
        /*0288*/ 	.word	0x00000450
        /*028c*/ 	.word	0x000000ff
        /*0290*/ 	.word	0x00000080
        /*0294*/ 	.short	0x0100
        /*0296*/ 	.byte	0x08
	.zero		1


	//   ....[33]....
        /*0298*/ 	.word	0x00000460
        /*029c*/ 	.word	0x000000ff
        /*02a0*/ 	.word	0x00000148
        /*02a4*/ 	.short	0x0100
        /*02a6*/ 	.byte	0x08
	.zero		1


	//   ....[34]....
        /*02a8*/ 	.word	0x00000470
        /*02ac*/ 	.word	0x000000ff
        /*02b0*/ 	.word	0x00000088
        /*02b4*/ 	.short	0x0100
        /*02b6*/ 	.byte	0x08
	.zero		1


	//   ....[35]....
        /*02b8*/ 	.word	0x00000480
        /*02bc*/ 	.word	0x000000ff
        /*02c0*/ 	.word	0x00000150
        /*02c4*/ 	.short	0x0100
        /*02c6*/ 	.byte	0x08
	.zero		1


	//   ....[36]....
        /*02c8*/ 	.word	0x00000490
        /*02cc*/ 	.word	0x000000ff
        /*02d0*/ 	.word	0x00000090
        /*02d4*/ 	.short	0x0100
        /*02d6*/ 	.byte	0x08
	.zero		1


	//   ....[37]....
        /*02d8*/ 	.word	0x000004a0
        /*02dc*/ 	.word	0x000000ff
        /*02e0*/ 	.word	0x00000158
        /*02e4*/ 	.short	0x0100
        /*02e6*/ 	.byte	0x08
	.zero		1


	//   ....[38]....
        /*02e8*/ 	.word	0x000004b0
        /*02ec*/ 	.word	0x000000ff
        /*02f0*/ 	.word	0x00000098
        /*02f4*/ 	.short	0x0100
        /*02f6*/ 	.byte	0x08
	.zero		1


	//   ....[39]....
        /*02f8*/ 	.word	0x000004c0
        /*02fc*/ 	.word	0x000000ff
        /*0300*/ 	.word	0x00000160
        /*0304*/ 	.short	0x0100
        /*0306*/ 	.byte	0x08
	.zero		1


	//   ....[40]....
        /*0308*/ 	.word	0x000004d0
        /*030c*/ 	.word	0x000000ff
        /*0310*/ 	.word	0x000000a0
        /*0314*/ 	.short	0x0100
        /*0316*/ 	.byte	0x08
	.zero		1


	//   ....[41]....
        /*0318*/ 	.word	0x000004e0
        /*031c*/ 	.word	0x000000ff
        /*0320*/ 	.word	0x00000168
        /*0324*/ 	.short	0x0100
        /*0326*/ 	.byte	0x08
	.zero		1


	//   ....[42]....
        /*0328*/ 	.word	0x000004f0
        /*032c*/ 	.word	0x000000ff
        /*0330*/ 	.word	0x000000a8
        /*0334*/ 	.short	0x0100
        /*0336*/ 	.byte	0x08
	.zero		1


	//   ....[43]....
        /*0338*/ 	.word	0x00000500
        /*033c*/ 	.word	0x000000ff
        /*0340*/ 	.word	0x00000170
        /*0344*/ 	.short	0x0100
        /*0346*/ 	.byte	0x08
	.zero		1


	//   ....[44]....
        /*0348*/ 	.word	0x00000510
        /*034c*/ 	.word	0x000000ff
        /*0350*/ 	.word	0x000000b0
        /*0354*/ 	.short	0x0100
        /*0356*/ 	.byte	0x08
	.zero		1


	//   ....[45]....
        /*0358*/ 	.word	0x00000520
        /*035c*/ 	.word	0x000000ff
        /*0360*/ 	.word	0x00000178
        /*0364*/ 	.short	0x0100
        /*0366*/ 	.byte	0x08
	.zero		1


	//   ....[46]....
        /*0368*/ 	.word	0x00000530
        /*036c*/ 	.word	0x000000ff
        /*0370*/ 	.word	0x000000b8
        /*0374*/ 	.short	0x0100
        /*0376*/ 	.byte	0x08
	.zero		1


	//   ....[47]....
        /*0378*/ 	.word	0x00000540
        /*037c*/ 	.word	0x000000ff
        /*0380*/ 	.word	0x00000180
        /*0384*/ 	.short	0x0100
        /*0386*/ 	.byte	0x08
	.zero		1


	//   ....[48]....
        /*0388*/ 	.word	0x00000550
        /*038c*/ 	.word	0x000000ff
        /*0390*/ 	.word	0x000000c0
        /*0394*/ 	.short	0x0100
        /*0396*/ 	.byte	0x08
	.zero		1


	//   ....[49]....
        /*0398*/ 	.word	0x00000560
        /*039c*/ 	.word	0x000000ff
        /*03a0*/ 	.word	0x00000188
        /*03a4*/ 	.short	0x0100
        /*03a6*/ 	.byte	0x08
	.zero		1


	//   ....[50]....
        /*03a8*/ 	.word	0x000009c0
        /*03ac*/ 	.word	0x000000ff
        /*03b0*/ 	.word	0x000001a0
        /*03b4*/ 	.short	0x0100
        /*03b6*/ 	.byte	0x06
	.zero		1


	//   ....[51]....
        /*03b8*/ 	.word	0x00000a50
        /*03bc*/ 	.word	0x000000ff
        /*03c0*/ 	.word	0x000001a8
        /*03c4*/ 	.short	0x0100
        /*03c6*/ 	.byte	0x06
	.zero		1


	//   ....[52]....
        /*03c8*/ 	.word	0x00001740
        /*03cc*/ 	.word	0x00000003
        /*03d0*/ 	.word	0x00000000
        /*03d4*/ 	.short	0x010a
        /*03d6*/ 	.byte	0x3f
	.zero		1


	//   ....[53]....
        /*03d8*/ 	.word	0x00001780
        /*03dc*/ 	.word	0x00000003
        /*03e0*/ 	.word	0x00000000
        /*03e4*/ 	.short	0x010a
        /*03e6*/ 	.byte	0x3f
	.zero		1


	//   ....[54]....
        /*03e8*/ 	.word	0x00001b30
        /*03ec*/ 	.word	0x000000ff
        /*03f0*/ 	.word	0x00000000
        /*03f4*/ 	.short	0x010a
        /*03f6*/ 	.byte	0x07
	.zero		1


	//   ....[55]....
        /*03f8*/ 	.word	0x00001b70
        /*03fc*/ 	.word	0x000000ff
        /*0400*/ 	.word	0x00000000
        /*0404*/ 	.short	0x010a
        /*0406*/ 	.byte	0x07
	.zero		1


	//   ....[56]....
        /*0408*/ 	.word	0x00001df0
        /*040c*/ 	.word	0x00000005
        /*0410*/ 	.word	0x00000000
        /*0414*/ 	.short	0x0101
        /*0416*/ 	.byte	0x3f
	.zero		1


	//   ....[57]....
        /*0418*/ 	.word	0x00001fb0
        /*041c*/ 	.word	0x00000003
        /*0420*/ 	.word	0x00000000
        /*0424*/ 	.short	0x0101
        /*0426*/ 	.byte	0x3f
	.zero		1


	//   ....[58]....
        /*0428*/ 	.word	0x00008190
        /*042c*/ 	.word	0x00000014
        /*0430*/ 	.word	0x000000c8
        /*0434*/ 	.short	0x010a
        /*0436*/ 	.byte	0x3f
	.zero		1


	//   ....[59]....
        /*0438*/ 	.word	0x00008510
        /*043c*/ 	.word	0x00000003
        /*0440*/ 	.word	0x000001a8
        /*0444*/ 	.short	0x0101
        /*0446*/ 	.byte	0x3f
	.zero		1


	//   ....[60]....
        /*0448*/ 	.word	0x00008c60
        /*044c*/ 	.word	0x00000007
        /*0450*/ 	.word	0x00000000
        /*0454*/ 	.short	0x010a
        /*0456*/ 	.byte	0x3f
	.zero		1


	//   ....[61]....
        /*0458*/ 	.word	0x00008ce0
        /*045c*/ 	.word	0x00000008
        /*0460*/ 	.word	0x00000000
        /*0464*/ 	.short	0x010a
        /*0466*/ 	.byte	0x3f
	.zero		1


	//   ....[62]....
        /*0468*/ 	.word	0x00008d70
        /*046c*/ 	.word	0x00000009
        /*0470*/ 	.word	0x00000000
        /*0474*/ 	.short	0x010a
        /*0476*/ 	.byte	0x3f
	.zero		1


	//   ....[63]....
        /*0478*/ 	.word	0x00008e00
        /*047c*/ 	.word	0x00000008
        /*0480*/ 	.word	0x00000000
        /*0484*/ 	.short	0x010a
        /*0486*/ 	.byte	0x3f
	.zero		1


	//   ....[64]....
        /*0488*/ 	.word	0x00008e90
        /*048c*/ 	.word	0x00000009
        /*0490*/ 	.word	0x00000000
        /*0494*/ 	.short	0x010a
        /*0496*/ 	.byte	0x3f
	.zero		1


	//   ....[65]....
        /*0498*/ 	.word	0x00008f20
        /*049c*/ 	.word	0x00000008
        /*04a0*/ 	.word	0x00000000
        /*04a4*/ 	.short	0x010a
        /*04a6*/ 	.byte	0x3f
	.zero		1


	//   ....[66]....
        /*04a8*/ 	.word	0x00008fb0
        /*04ac*/ 	.word	0x00000009
        /*04b0*/ 	.word	0x00000000
        /*04b4*/ 	.short	0x010a
        /*04b6*/ 	.byte	0x3f
	.zero		1


	//   ....[67]....
        /*04b8*/ 	.word	0x00009040
        /*04bc*/ 	.word	0x00000008
        /*04c0*/ 	.word	0x00000000
        /*04c4*/ 	.short	0x010a
        /*04c6*/ 	.byte	0x3f
	.zero		1


	//   ....[68]....
        /*04c8*/ 	.word	0x000090d0
        /*04cc*/ 	.word	0x00000009
        /*04d0*/ 	.word	0x00000000
        /*04d4*/ 	.short	0x010a
        /*04d6*/ 	.byte	0x3f
	.zero		1


	//   ....[69]....
        /*04d8*/ 	.word	0x00009160
        /*04dc*/ 	.word	0x00000008
        /*04e0*/ 	.word	0x00000000
        /*04e4*/ 	.short	0x010a
        /*04e6*/ 	.byte	0x3f
	.zero		1


	//   ....[70]....
        /*04e8*/ 	.word	0x000091f0
        /*04ec*/ 	.word	0x00000009
        /*04f0*/ 	.word	0x00000000
        /*04f4*/ 	.short	0x010a
        /*04f6*/ 	.byte	0x3f
	.zero		1


	//   ....[71]....
        /*04f8*/ 	.word	0x00009280
        /*04fc*/ 	.word	0x00000008
        /*0500*/ 	.word	0x00000000
        /*0504*/ 	.short	0x010a
        /*0506*/ 	.byte	0x3f
	.zero		1


	//   ....[72]....
        /*0508*/ 	.word	0x00009310
        /*050c*/ 	.word	0x00000009
        /*0510*/ 	.word	0x00000000
        /*0514*/ 	.short	0x010a
        /*0516*/ 	.byte	0x3f
	.zero		1


	//   ....[73]....
        /*0518*/ 	.word	0x000093a0
        /*051c*/ 	.word	0x00000008
        /*0520*/ 	.word	0x00000000
        /*0524*/ 	.short	0x010a
        /*0526*/ 	.byte	0x3f
	.zero		1


	//   ....[74]....
        /*0528*/ 	.word	0x00009430
        /*052c*/ 	.word	0x00000009
        /*0530*/ 	.word	0x00000000
        /*0534*/ 	.short	0x010a
        /*0536*/ 	.byte	0x3f
	.zero		1


	//   ....[75]....
        /*0538*/ 	.word	0x000094c0
        /*053c*/ 	.word	0x00000008
        /*0540*/ 	.word	0x00000000
        /*0544*/ 	.short	0x010a
        /*0546*/ 	.byte	0x3f
	.zero		1


	//   ....[76]....
        /*0548*/ 	.word	0x00009550
        /*054c*/ 	.word	0x00000009
        /*0550*/ 	.word	0x00000000
        /*0554*/ 	.short	0x010a
        /*0556*/ 	.byte	0x3f
	.zero		1


	//   ....[77]....
        /*0558*/ 	.word	0x000095e0
        /*055c*/ 	.word	0x00000008
        /*0560*/ 	.word	0x00000000
        /*0564*/ 	.short	0x010a
        /*0566*/ 	.byte	0x3f
	.zero		1


	//   ....[78]....
        /*0568*/ 	.word	0x00009670
        /*056c*/ 	.word	0x00000009
        /*0570*/ 	.word	0x00000000
        /*0574*/ 	.short	0x010a
        /*0576*/ 	.byte	0x3f
	.zero		1


	//   ....[79]....
        /*0578*/ 	.word	0x00009700
        /*057c*/ 	.word	0x00000008
        /*0580*/ 	.word	0x00000000
        /*0584*/ 	.short	0x010a
        /*0586*/ 	.byte	0x3f
	.zero		1


	//   ....[80]....
        /*0588*/ 	.word	0x00009790
        /*058c*/ 	.word	0x00000009
        /*0590*/ 	.word	0x00000000
        /*0594*/ 	.short	0x010a
        /*0596*/ 	.byte	0x3f
	.zero		1


	//   ....[81]....
        /*0598*/ 	.word	0x00009820
        /*059c*/ 	.word	0x00000008
        /*05a0*/ 	.word	0x00000000
        /*05a4*/ 	.short	0x010a
        /*05a6*/ 	.byte	0x3f
	.zero		1


	//   ....[82]....
        /*05a8*/ 	.word	0x000098b0
        /*05ac*/ 	.word	0x00000009
        /*05b0*/ 	.word	0x00000000
        /*05b4*/ 	.short	0x010a
        /*05b6*/ 	.byte	0x3f
	.zero		1


	//   ....[83]....
        /*05b8*/ 	.word	0x00009940
        /*05bc*/ 	.word	0x00000006
        /*05c0*/ 	.word	0x00000000
        /*05c4*/ 	.short	0x010a
        /*05c6*/ 	.byte	0x3f
	.zero		1


	//   ....[84]....
        /*05c8*/ 	.word	0x000099d0
        /*05cc*/ 	.word	0x00000003
        /*05d0*/ 	.word	0x00000000
        /*05d4*/ 	.short	0x010a
        /*05d6*/ 	.byte	0x3f
	.zero		1


	//   ....[85]....
        /*05d8*/ 	.word	0x00009a30
        /*05dc*/ 	.word	0x00000003
        /*05e0*/ 	.word	0x00000000
        /*05e4*/ 	.short	0x010a
        /*05e6*/ 	.byte	0x3f
	.zero		1


	//   ....[86]....
        /*05e8*/ 	.word	0x00009a90
        /*05ec*/ 	.word	0x00000006
        /*05f0*/ 	.word	0x00000000
        /*05f4*/ 	.short	0x010a
        /*05f6*/ 	.byte	0x3f
	.zero		1


	//   ....[87]....
        /*05f8*/ 	.word	0x00009b60
        /*05fc*/ 	.word	0x00000014
        /*0600*/ 	.word	0x000000c8
        /*0604*/ 	.short	0x010a
        /*0606*/ 	.byte	0x3f
	.zero		1


	//   ....[88]....
        /*0608*/ 	.word	0x00009c30
        /*060c*/ 	.word	0x00000007
        /*0610*/ 	.word	0x00000000
        /*0614*/ 	.short	0x010a
        /*0616*/ 	.byte	0x3f
	.zero		1


	//   ....[89]....
        /*0618*/ 	.word	0x00009c80
        /*061c*/ 	.word	0x00000008
        /*0620*/ 	.word	0x00000000
        /*0624*/ 	.short	0x010a
        /*0626*/ 	.byte	0x3f
	.zero		1


	//   ....[90]....
        /*0628*/ 	.word	0x00009cd0
        /*062c*/ 	.word	0x00000009
        /*0630*/ 	.word	0x00000000
        /*0634*/ 	.short	0x010a
        /*0636*/ 	.byte	0x3f
	.zero		1


	//   ....[91]....
        /*0638*/ 	.word	0x00009d20
        /*063c*/ 	.word	0x00000008
        /*0640*/ 	.word	0x00000000
        /*0644*/ 	.short	0x010a
        /*0646*/ 	.byte	0x3f
	.zero		1


	//   ....[92]....
        /*0648*/ 	.word	0x00009d70
        /*064c*/ 	.word	0x00000009
        /*0650*/ 	.word	0x00000000
        /*0654*/ 	.short	0x010a
        /*0656*/ 	.byte	0x3f
	.zero		1


	//   ....[93]....
        /*0658*/ 	.word	0x00009dc0
        /*065c*/ 	.word	0x00000008
        /*0660*/ 	.word	0x00000000
        /*0664*/ 	.short	0x010a
        /*0666*/ 	.byte	0x3f
	.zero		1


	//   ....[94]....
        /*0668*/ 	.word	0x00009e10
        /*066c*/ 	.word	0x00000009
        /*0670*/ 	.word	0x00000000
        /*0674*/ 	.short	0x010a
        /*0676*/ 	.byte	0x3f
	.zero		1


	//   ....[95]....
        /*0678*/ 	.word	0x00009e60
        /*067c*/ 	.word	0x00000008
        /*0680*/ 	.word	0x00000000
        /*0684*/ 	.short	0x010a
        /*0686*/ 	.byte	0x3f
	.zero		1


	//   ....[96]....
        /*0688*/ 	.word	0x00009eb0
        /*068c*/ 	.word	0x00000009
        /*0690*/ 	.word	0x00000000
        /*0694*/ 	.short	0x010a
        /*0696*/ 	.byte	0x3f
	.zero		1


	//   ....[97]....
        /*0698*/ 	.word	0x00009f00
        /*069c*/ 	.word	0x00000008
        /*06a0*/ 	.word	0x00000000
        /*06a4*/ 	.short	0x010a
        /*06a6*/ 	.byte	0x3f
	.zero		1


	//   ....[98]....
        /*06a8*/ 	.word	0x00009f50
        /*06ac*/ 	.word	0x00000009
        /*06b0*/ 	.word	0x00000000
        /*06b4*/ 	.short	0x010a
        /*06b6*/ 	.byte	0x3f
	.zero		1


	//   ....[99]....
        /*06b8*/ 	.word	0x00009fa0
        /*06bc*/ 	.word	0x00000008
        /*06c0*/ 	.word	0x00000000
        /*06c4*/ 	.short	0x010a
        /*06c6*/ 	.byte	0x3f
	.zero		1


	//   ....[100]....
        /*06c8*/ 	.word	0x00009ff0
        /*06cc*/ 	.word	0x00000009
        /*06d0*/ 	.word	0x00000000
        /*06d4*/ 	.short	0x010a
        /*06d6*/ 	.byte	0x3f
	.zero		1


	//   ....[101]....
        /*06d8*/ 	.word	0x0000a040
        /*06dc*/ 	.word	0x00000008
        /*06e0*/ 	.word	0x00000000
        /*06e4*/ 	.short	0x010a
        /*06e6*/ 	.byte	0x3f
	.zero		1


	//   ....[102]....
        /*06e8*/ 	.word	0x0000a090
        /*06ec*/ 	.word	0x00000009
        /*06f0*/ 	.word	0x00000000
        /*06f4*/ 	.short	0x010a
        /*06f6*/ 	.byte	0x3f
	.zero		1


	//   ....[103]....
        /*06f8*/ 	.word	0x0000a0e0
        /*06fc*/ 	.word	0x00000008
        /*0700*/ 	.word	0x00000000
        /*0704*/ 	.short	0x010a
        /*0706*/ 	.byte	0x3f
	.zero		1


	//   ....[104]....
        /*0708*/ 	.word	0x0000a130
        /*070c*/ 	.word	0x00000009
        /*0710*/ 	.word	0x00000000
        /*0714*/ 	.short	0x010a
        /*0716*/ 	.byte	0x3f
	.zero		1


	//   ....[105]....
        /*0718*/ 	.word	0x0000a180
        /*071c*/ 	.word	0x00000008
        /*0720*/ 	.word	0x00000000
        /*0724*/ 	.short	0x010a
        /*0726*/ 	.byte	0x3f
	.zero		1


	//   ....[106]....
        /*0728*/ 	.word	0x0000a1d0
        /*072c*/ 	.word	0x00000009
        /*0730*/ 	.word	0x00000000
        /*0734*/ 	.short	0x010a
        /*0736*/ 	.byte	0x3f
	.zero		1


	//   ....[107]....
        /*0738*/ 	.word	0x0000a220
        /*073c*/ 	.word	0x00000008
        /*0740*/ 	.word	0x00000000
        /*0744*/ 	.short	0x010a
        /*0746*/ 	.byte	0x3f
	.zero		1


	//   ....[108]....
        /*0748*/ 	.word	0x0000a270
        /*074c*/ 	.word	0x00000009
        /*0750*/ 	.word	0x00000000
        /*0754*/ 	.short	0x010a
        /*0756*/ 	.byte	0x3f
	.zero		1


	//   ....[109]....
        /*0758*/ 	.word	0x0000a2c0
        /*075c*/ 	.word	0x00000008
        /*0760*/ 	.word	0x00000000
        /*0764*/ 	.short	0x010a
        /*0766*/ 	.byte	0x3f
	.zero		1


	//   ....[110]....
        /*0768*/ 	.word	0x0000a310
        /*076c*/ 	.word	0x00000009
        /*0770*/ 	.word	0x00000000
        /*0774*/ 	.short	0x010a
        /*0776*/ 	.byte	0x3f
	.zero		1


	//   ....[111]....
        /*0778*/ 	.word	0x0000a360
        /*077c*/ 	.word	0x00000006
        /*0780*/ 	.word	0x00000000
        /*0784*/ 	.short	0x010a
        /*0786*/ 	.byte	0x3f
	.zero		1


	//----- nvinfo : EIATTR_NUM_MBARRIERS
	.align		4
.L_35:
        /*0788*/ 	.byte	0x03, 0x38
        /*078a*/ 	.short	0x0034


	//----- nvinfo : EIATTR_EXIT_INSTR_OFFSETS
	.align		4
        /*078c*/ 	.byte	0x04, 0x1c
        /*078e*/ 	.short	(.L_37 - .L_36)


	//   ....[0]....
.L_36:
        /*0790*/ 	.word	0x00000c20


	//   ....[1]....
        /*0794*/ 	.word	0x00001430


	//   ....[2]....
        /*0798*/ 	.word	0x000078c0


	//   ....[3]....
        /*079c*/ 	.word	0x00007e20


	//   ....[4]....
        /*07a0*/ 	.word	0x00009a20


	//----- nvinfo : EIATTR_MAX_THREADS
	.align		4
.L_37:
        /*07a4*/ 	.byte	0x04, 0x05
        /*07a6*/ 	.short	(.L_39 - .L_38)
.L_38:
        /*07a8*/ 	.word	0x00000180
        /*07ac*/ 	.word	0x00000001
        /*07b0*/ 	.word	0x00000001


	//----- nvinfo : EIATTR_CRS_STACK_SIZE
	.align		4
.L_39:
        /*07b4*/ 	.byte	0x04, 0x1e
        /*07b6*/ 	.short	(.L_41 - .L_40)
.L_40:
        /*07b8*/ 	.word	0x00000000


	//----- nvinfo : EIATTR_CBANK_PARAM_SIZE
	.align		4
.L_41:
        /*07bc*/ 	.byte	0x03, 0x19
        /*07be*/ 	.short	0x0470


	//----- nvinfo : EIATTR_PARAM_CBANK
	.align		4
        /*07c0*/ 	.byte	0x04, 0x0a
        /*07c2*/ 	.short	(.L_43 - .L_42)
	.align		4
.L_42:
        /*07c4*/ 	.word	index@(.nv.constant0._ZN7cutlass13device_kernelINS_4gemm6kernel13GemmUniversalIN4cute5tupleIJiiiiEEENS1_10collective13CollectiveMmaINS1_34MainloopSm90TmaGmmaWarpSpecializedILi25ENS5_IJNS4_1CILi2EEENSA_ILi1EEESC_EEENS1_35KernelTmaWarpSpecializedCooperativeEEENS5_IJNSA_ILi128EEENSA_ILi160EEENSA_ILi16EEEEEENS_10bfloat16_tENS5_IJlSC_lEEESK_SL_NS4_8TiledMMAINS4_8MMA_AtomIJNS4_4SM904GMMA27MMA_64x32x16_F32BF16BF16_SSILNSP_5MajorE0ELSR_0ELNSP_7ScaleInE1ELSS_1EEEEEENS4_6LayoutISD_NS5_IJSC_NSA_ILi0EEESW_EEEEENS5_IJNS4_10UnderscoreESZ_SZ_EEEEENS4_13SM90_TMA_LOADENS4_14ComposedLayoutINS4_7SwizzleILi1ELi4ELi3EEENS4_18smem_ptr_flag_bitsILi16EEENSV_INS5_IJNSA_ILi8EEESI_EEENS5_IJSI_SC_EEEEEEEvNS4_8identityENS4_23SM90_TMA_LOAD_MULTICASTES1C_vS1D_EENS_8epilogue10collective6detail29Sm90TmaWarpSpecializedAdapterINS1H_15DefaultEpilogueISK_SL_SL_NS1G_6thread17LinearCombinationISK_Li1EffLNS1L_9ScaleType4KindE0ELNS_15FloatRoundStyleE2ESK_EENS1_15EpilogueDefaultEEEEEvvEEEEvNT_6ParamsE)
        /*07c8*/ 	.short	0x0210
        /*07ca*/ 	.short	0x0470


	//----- nvinfo : EIATTR_SW_WAR
	.align		4
.L_43:
        /*07cc*/ 	.byte	0x04, 0x36
        /*07ce*/ 	.short	(.L_45 - .L_44)
.L_44:
        /*07d0*/ 	.word	0x00000008
.L_45:


//--------------------- .nv.callgraph             --------------------------
	.section	.nv.callgraph,"",@"SHT_CUDA_CALLGRAPH"
	.align	4
	.sectionentsize	8
	.align		4
        /*0000*/ 	.word	0x00000000
	.align		4
        /*0004*/ 	.word	0xffffffff
	.align		4
        /*0008*/ 	.word	index@(_ZN7cutlass13device_kernelINS_4gemm6kernel13GemmUniversalIN4cute5tupleIJiiiiEEENS1_10collective13CollectiveMmaINS1_34MainloopSm90TmaGmmaWarpSpecializedILi25ENS5_IJNS4_1CILi2EEENSA_ILi1EEESC_EEENS1_35KernelTmaWarpSpecializedCooperativeEEENS5_IJNSA_ILi128EEENSA_ILi160EEENSA_ILi16EEEEEENS_10bfloat16_tENS5_IJlSC_lEEESK_SL_NS4_8TiledMMAINS4_8MMA_AtomIJNS4_4SM904GMMA27MMA_64x32x16_F32BF16BF16_SSILNSP_5MajorE0ELSR_0ELNSP_7ScaleInE1ELSS_1EEEEEENS4_6LayoutISD_NS5_IJSC_NSA_ILi0EEESW_EEEEENS5_IJNS4_10UnderscoreESZ_SZ_EEEEENS4_13SM90_TMA_LOADENS4_14ComposedLayoutINS4_7SwizzleILi1ELi4ELi3EEENS4_18smem_ptr_flag_bitsILi16EEENSV_INS5_IJNSA_ILi8EEESI_EEENS5_IJSI_SC_EEEEEEEvNS4_8identityENS4_23SM90_TMA_LOAD_MULTICASTES1C_vS1D_EENS_8epilogue10collective6detail29Sm90TmaWarpSpecializedAdapterINS1H_15DefaultEpilogueISK_SL_SL_NS1G_6thread17LinearCombinationISK_Li1EffLNS1L_9ScaleType4KindE0ELNS_15FloatRoundStyleE2ESK_EENS1_15EpilogueDefaultEEEEEvvEEEEvNT_6ParamsE)
	.align		4
        /*000c*/ 	.word	index@(__assertfail)
	.align		4
        /*0010*/ 	.word	0x00000000
	.align		4
        /*0014*/ 	.word	0xfffffffe
	.align		4
        /*0018*/ 	.word	0x00000000
	.align		4
        /*001c*/ 	.word	0xfffffffd
	.align		4
        /*0020*/ 	.word	0x00000000
	.align		4
        /*0024*/ 	.word	0xfffffffc


//--------------------- .nv.constant4             --------------------------
	.section	.nv.constant4,"a",@progbits
	.align	8
	.align		8
.nv.constant4:
        /*0000*/ 	.dword	__assertfail
	.align		8
        /*0008*/ 	.dword	__unnamed_1
	.align		8
        /*0010*/ 	.dword	_ZN39_INTERNAL_1b36afd8_4_k_cu_166f5c17_38194cuda3std3__45__cpo5beginE
	.align		8
        /*0018*/ 	.dword	_ZN39_INTERNAL_1b36afd8_4_k_cu_166f5c17_38194cuda3std3__45__cpo3endE
	.align		8
        /*0020*/ 	.dword	_ZN39_INTERNAL_1b36afd8_4_k_cu_166f5c17_38194cuda3std3__45__cpo6cbeginE
	.align		8
        /*0028*/ 	.dword	_ZN39_INTERNAL_1b36afd8_4_k_cu_166f5c17_38194cuda3std3__45__cpo4cendE
	.align		8
        /*0030*/ 	.dword	_ZN39_INTERNAL_1b36afd8_4_k_cu_166f5c17_38194cuda3std3__441_GLOBAL__N__1b36afd8_4_k_cu_166f5c17_38196ignoreE
	.align		8
        /*0038*/ 	.dword	_ZN39_INTERNAL_1b36afd8_4_k_cu_166f5c17_38194cuda3std3__419piecewise_constructE
	.align		8
        /*0040*/ 	.dword	_ZN39_INTERNAL_1b36afd8_4_k_cu_166f5c17_38194cuda3std3__48in_placeE
	.align		8
        /*0048*/ 	.dword	_ZN39_INTERNAL_1b36afd8_4_k_cu_166f5c17_38194cuda3std6ranges3__45__cpo4swapE
	.align		8
        /*0050*/ 	.dword	_ZN39_INTERNAL_1b36afd8_4_k_cu_166f5c17_38194cuda3std6ranges3__45__cpo9iter_moveE
	.align		8
        /*0058*/ 	.dword	_ZN39_INTERNAL_1b36afd8_4_k_cu_166f5c17_38194cute7productE
	.align		8
        /*0060*/ 	.dword	_ZN39_INTERNAL_1b36afd8_4_k_cu_166f5c17_38194cute1_E
	.align		8
        /*0068*/ 	.dword	$str$22
	.align		8
        /*0070*/ 	.dword	$str$23


//--------------------- .text._ZN7cutlass13device_kernelINS_4gemm6kernel13GemmUniversalIN4cute5tupleIJiiiiEEENS1_10collective13CollectiveMmaINS1_34MainloopSm90TmaGmmaWarpSpecializedILi25ENS5_IJNS4_1CILi2EEENSA_ILi1EEESC_EEENS1_35KernelTmaWarpSpecializedCooperativeEEENS5_IJNSA_ILi128EEENSA_ILi160EEENSA_ILi16EEEEEENS_10bfloat16_tENS5_IJlSC_lEEESK_SL_NS4_8TiledMMAINS4_8MMA_AtomIJNS4_4SM904GMMA27MMA_64x32x16_F32BF16BF16_SSILNSP_5MajorE0ELSR_0ELNSP_7ScaleInE1ELSS_1EEEEEENS4_6LayoutISD_NS5_IJSC_NSA_ILi0EEESW_EEEEENS5_IJNS4_10UnderscoreESZ_SZ_EEEEENS4_13SM90_TMA_LOADENS4_14ComposedLayoutINS4_7SwizzleILi1ELi4ELi3EEENS4_18smem_ptr_flag_bitsILi16EEENSV_INS5_IJNSA_ILi8EEESI_EEENS5_IJSI_SC_EEEEEEEvNS4_8identityENS4_23SM90_TMA_LOAD_MULTICASTES1C_vS1D_EENS_8epilogue10collective6detail29Sm90TmaWarpSpecializedAdapterINS1H_15DefaultEpilogueISK_SL_SL_NS1G_6thread17LinearCombinationISK_Li1EffLNS1L_9ScaleType4KindE0ELNS_15FloatRoundStyleE2ESK_EENS1_15EpilogueDefaultEEEEEvvEEEEvNT_6ParamsE --------------------------
	.section	.text._ZN7cutlass13device_kernelINS_4gemm6kernel13GemmUniversalIN4cute5tupleIJiiiiEEENS1_10collective13CollectiveMmaINS1_34MainloopSm90TmaGmmaWarpSpecializedILi25ENS5_IJNS4_1CILi2EEENSA_ILi1EEESC_EEENS1_35KernelTmaWarpSpecializedCooperativeEEENS5_IJNSA_ILi128EEENSA_ILi160EEENSA_ILi16EEEEEENS_10bfloat16_tENS5_IJlSC_lEEESK_SL_NS4_8TiledMMAINS4_8MMA_AtomIJNS4_4SM904GMMA27MMA_64x32x16_F32BF16BF16_SSILNSP_5MajorE0ELSR_0ELNSP_7ScaleInE1ELSS_1EEEEEENS4_6LayoutISD_NS5_IJSC_NSA_ILi0EEESW_EEEEENS5_IJNS4_10UnderscoreESZ_SZ_EEEEENS4_13SM90_TMA_LOADENS4_14ComposedLayoutINS4_7SwizzleILi1ELi4ELi3EEENS4_18smem_ptr_flag_bitsILi16EEENSV_INS5_IJNSA_ILi8EEESI_EEENS5_IJSI_SC_EEEEEEEvNS4_8identityENS4_23SM90_TMA_LOAD_MULTICASTES1C_vS1D_EENS_8epilogue10collective6detail29Sm90TmaWarpSpecializedAdapterINS1H_15DefaultEpilogueISK_SL_SL_NS1G_6thread17LinearCombinationISK_Li1EffLNS1L_9ScaleType4KindE0ELNS_15FloatRoundStyleE2ESK_EENS1_15EpilogueDefaultEEEEEvvEEEEvNT_6ParamsE,"ax",@progbits
	.align	128
.text._ZN7cutlass13device_kernelINS_4gemm6kernel13GemmUniversalIN4cute5tupleIJiiiiEEENS1_10collective13CollectiveMmaINS1_34MainloopSm90TmaGmmaWarpSpecializedILi25ENS5_IJNS4_1CILi2EEENSA_ILi1EEESC_EEENS1_35KernelTmaWarpSpecializedCooperativeEEENS5_IJNSA_ILi128EEENSA_ILi160EEENSA_ILi16EEEEEENS_10bfloat16_tENS5_IJlSC_lEEESK_SL_NS4_8TiledMMAINS4_8MMA_AtomIJNS4_4SM904GMMA27MMA_64x32x16_F32BF16BF16_SSILNSP_5MajorE0ELSR_0ELNSP_7ScaleInE1ELSS_1EEEEEENS4_6LayoutISD_NS5_IJSC_NSA_ILi0EEESW_EEEEENS5_IJNS4_10UnderscoreESZ_SZ_EEEEENS4_13SM90_TMA_LOADENS4_14ComposedLayoutINS4_7SwizzleILi1ELi4ELi3EEENS4_18smem_ptr_flag_bitsILi16EEENSV_INS5_IJNSA_ILi8EEESI_EEENS5_IJSI_SC_EEEEEEEvNS4_8identityENS4_23SM90_TMA_LOAD_MULTICASTES1C_vS1D_EENS_8epilogue10collective6detail29Sm90TmaWarpSpecializedAdapterINS1H_15DefaultEpilogueISK_SL_SL_NS1G_6thread17LinearCombinationISK_Li1EffLNS1L_9ScaleType4KindE0ELNS_15FloatRoundStyleE2ESK_EENS1_15EpilogueDefaultEEEEEvvEEEEvNT_6ParamsE:
        .type           _ZN7cutlass13device_kernelINS_4gemm6kernel13GemmUniversalIN4cute5tupleIJiiiiEEENS1_10collective13CollectiveMmaINS1_34MainloopSm90TmaGmmaWarpSpecializedILi25ENS5_IJNS4_1CILi2EEENSA_ILi1EEESC_EEENS1_35KernelTmaWarpSpecializedCooperativeEEENS5_IJNSA_ILi128EEENSA_ILi160EEENSA_ILi16EEEEEENS_10bfloat16_tENS5_IJlSC_lEEESK_SL_NS4_8TiledMMAINS4_8MMA_AtomIJNS4_4SM904GMMA27MMA_64x32x16_F32BF16BF16_SSILNSP_5MajorE0ELSR_0ELNSP_7ScaleInE1ELSS_1EEEEEENS4_6LayoutISD_NS5_IJSC_NSA_ILi0EEESW_EEEEENS5_IJNS4_10UnderscoreESZ_SZ_EEEEENS4_13SM90_TMA_LOADENS4_14ComposedLayoutINS4_7SwizzleILi1ELi4ELi3EEENS4_18smem_ptr_flag_bitsILi16EEENSV_INS5_IJNSA_ILi8EEESI_EEENS5_IJSI_SC_EEEEEEEvNS4_8identityENS4_23SM90_TMA_LOAD_MULTICASTES1C_vS1D_EENS_8epilogue10collective6detail29Sm90TmaWarpSpecializedAdapterINS1H_15DefaultEpilogueISK_SL_SL_NS1G_6thread17LinearCombinationISK_Li1EffLNS1L_9ScaleType4KindE0ELNS_15FloatRoundStyleE2ESK_EENS1_15EpilogueDefaultEEEEEvvEEEEvNT_6ParamsE,@function
        .size           _ZN7cutlass13device_kernelINS_4gemm6kernel13GemmUniversalIN4cute5tupleIJiiiiEEENS1_10collective13CollectiveMmaINS1_34MainloopSm90TmaGmmaWarpSpecializedILi25ENS5_IJNS4_1CILi2EEENSA_ILi1EEESC_EEENS1_35KernelTmaWarpSpecializedCooperativeEEENS5_IJNSA_ILi128EEENSA_ILi160EEENSA_ILi16EEEEEENS_10bfloat16_tENS5_IJlSC_lEEESK_SL_NS4_8TiledMMAINS4_8MMA_AtomIJNS4_4SM904GMMA27MMA_64x32x16_F32BF16BF16_SSILNSP_5MajorE0ELSR_0ELNSP_7ScaleInE1ELSS_1EEEEEENS4_6LayoutISD_NS5_IJSC_NSA_ILi0EEESW_EEEEENS5_IJNS4_10UnderscoreESZ_SZ_EEEEENS4_13SM90_TMA_LOADENS4_14ComposedLayoutINS4_7SwizzleILi1ELi4ELi3EEENS4_18smem_ptr_flag_bitsILi16EEENSV_INS5_IJNSA_ILi8EEESI_EEENS5_IJSI_SC_EEEEEEEvNS4_8identityENS4_23SM90_TMA_LOAD_MULTICASTES1C_vS1D_EENS_8epilogue10collective6detail29Sm90TmaWarpSpecializedAdapterINS1H_15DefaultEpilogueISK_SL_SL_NS1G_6thread17LinearCombinationISK_Li1EffLNS1L_9ScaleType4KindE0ELNS_15FloatRoundStyleE2ESK_EENS1_15EpilogueDefaultEEEEEvvEEEEvNT_6ParamsE,(.L_x_272 - _ZN7cutlass13device_kernelINS_4gemm6kernel13GemmUniversalIN4cute5tupleIJiiiiEEENS1_10collective13CollectiveMmaINS1_34MainloopSm90TmaGmmaWarpSpecializedILi25ENS5_IJNS4_1CILi2EEENSA_ILi1EEESC_EEENS1_35KernelTmaWarpSpecializedCooperativeEEENS5_IJNSA_ILi128EEENSA_ILi160EEENSA_ILi16EEEEEENS_10bfloat16_tENS5_IJlSC_lEEESK_SL_NS4_8TiledMMAINS4_8MMA_AtomIJNS4_4SM904GMMA27MMA_64x32x16_F32BF16BF16_SSILNSP_5MajorE0ELSR_0ELNSP_7ScaleInE1ELSS_1EEEEEENS4_6LayoutISD_NS5_IJSC_NSA_ILi0EEESW_EEEEENS5_IJNS4_10UnderscoreESZ_SZ_EEEEENS4_13SM90_TMA_LOADENS4_14ComposedLayoutINS4_7SwizzleILi1ELi4ELi3EEENS4_18smem_ptr_flag_bitsILi16EEENSV_INS5_IJNSA_ILi8EEESI_EEENS5_IJSI_SC_EEEEEEEvNS4_8identityENS4_23SM90_TMA_LOAD_MULTICASTES1C_vS1D_EENS_8epilogue10collective6detail29Sm90TmaWarpSpecializedAdapterINS1H_15DefaultEpilogueISK_SL_SL_NS1G_6thread17LinearCombinationISK_Li1EffLNS1L_9ScaleType4KindE0ELNS_15FloatRoundStyleE2ESK_EENS1_15EpilogueDefaultEEEEEvvEEEEvNT_6ParamsE)
        .other          _ZN7cutlass13device_kernelINS_4gemm6kernel13GemmUniversalIN4cute5tupleIJiiiiEEENS1_10collective13CollectiveMmaINS1_34MainloopSm90TmaGmmaWarpSpecializedILi25ENS5_IJNS4_1CILi2EEENSA_ILi1EEESC_EEENS1_35KernelTmaWarpSpecializedCooperativeEEENS5_IJNSA_ILi128EEENSA_ILi160EEENSA_ILi16EEEEEENS_10bfloat16_tENS5_IJlSC_lEEESK_SL_NS4_8TiledMMAINS4_8MMA_AtomIJNS4_4SM904GMMA27MMA_64x32x16_F32BF16BF16_SSILNSP_5MajorE0ELSR_0ELNSP_7ScaleInE1ELSS_1EEEEEENS4_6LayoutISD_NS5_IJSC_NSA_ILi0EEESW_EEEEENS5_IJNS4_10UnderscoreESZ_SZ_EEEEENS4_13SM90_TMA_LOADENS4_14ComposedLayoutINS4_7SwizzleILi1ELi4ELi3EEENS4_18smem_ptr_flag_bitsILi16EEENSV_INS5_IJNSA_ILi8EEESI_EEENS5_IJSI_SC_EEEEEEEvNS4_8identityENS4_23SM90_TMA_LOAD_MULTICASTES1C_vS1D_EENS_8epilogue10collective6detail29Sm90TmaWarpSpecializedAdapterINS1H_15DefaultEpilogueISK_SL_SL_NS1G_6thread17LinearCombinationISK_Li1EffLNS1L_9ScaleType4KindE0ELNS_15FloatRoundStyleE2ESK_EENS1_15EpilogueDefaultEEEEEvvEEEEvNT_6ParamsE,@"STO_CUDA_ENTRY STV_DEFAULT"
_ZN7cutlass13device_kernelINS_4gemm6kernel13GemmUniversalIN4cute5tupleIJiiiiEEENS1_10collective13CollectiveMmaINS1_34MainloopSm90TmaGmmaWarpSpecializedILi25ENS5_IJNS4_1CILi2EEENSA_ILi1EEESC_EEENS1_35KernelTmaWarpSpecializedCooperativeEEENS5_IJNSA_ILi128EEENSA_ILi160EEENSA_ILi16EEEEEENS_10bfloat16_tENS5_IJlSC_lEEESK_SL_NS4_8TiledMMAINS4_8MMA_AtomIJNS4_4SM904GMMA27MMA_64x32x16_F32BF16BF16_SSILNSP_5MajorE0ELSR_0ELNSP_7ScaleInE1ELSS_1EEEEEENS4_6LayoutISD_NS5_IJSC_NSA_ILi0EEESW_EEEEENS5_IJNS4_10UnderscoreESZ_SZ_EEEEENS4_13SM90_TMA_LOADENS4_14ComposedLayoutINS4_7SwizzleILi1ELi4ELi3EEENS4_18smem_ptr_flag_bitsILi16EEENSV_INS5_IJNSA_ILi8EEESI_EEENS5_IJSI_SC_EEEEEEEvNS4_8identityENS4_23SM90_TMA_LOAD_MULTICASTES1C_vS1D_EENS_8epilogue10collective6detail29Sm90TmaWarpSpecializedAdapterINS1H_15DefaultEpilogueISK_SL_SL_NS1G_6thread17LinearCombinationISK_Li1EffLNS1L_9ScaleType4KindE0ELNS_15FloatRoundStyleE2ESK_EENS1_15EpilogueDefaultEEEEEvvEEEEvNT_6ParamsE:
[----:B------:R-:W0:Y:S01]  /*0000*/  LDC R1, c[0x0][0x28] ;  /* 0x00000a00ff017b82 */ /* 0x000e220000000800 */
[----:B------:R-:W1:Y:S01]  /*0010*/  S2R R18, SR_TID.X ;  /* 0x0000000000127919 */ /* 0x000e620000002100 */
[----:B------:R-:W-:Y:S01]  /*0020*/  ELECT P0, URZ, PT ;  /* 0x00000000003f782f */ /* 0x000fe20003800000 */
[----:B------:R-:W-:Y:S01]  /*0030*/  BSSY B0, `(.L_x_0) ;  /* 0x000000f000007945 */ /* 0x000fe20003800000 */
[--C-:B-1----:R-:W-:Y:S02]  /*0040*/  SHF.R.U32.HI R0, RZ, 0x5, R18.reuse ;  /* 0x00000005ff007819 */ /* 0x102fe40000011612 */
[----:B------:R-:W-:-:S03]  /*0050*/  SHF.R.U32.HI R3, RZ, 0x7, R18 ;  /* 0x00000007ff037819 */ /* 0x000fc60000011612 */
[----:B------:R-:W1:Y:S04]  /*0060*/  SHFL.IDX PT, R2, R0, RZ, 0x1f ;  /* 0x00001fff00027589 */ /* 0x000e6800000e0000 */
[----:B------:R2:W3:Y:S01]  /*0070*/  SHFL.IDX PT, R5, R3, RZ, 0x1f ;  /* 0x00001fff03057589 */ /* 0x0004e200000e0000 */
[----:B-1----:R-:W-:-:S13]  /*0080*/  ISETP.NE.OR P0, PT, R2, RZ, !P0 ;  /* 0x000000ff0200720c */ /* 0x002fda0004705670 */
[----:B0-23--:R-:W-:Y:S05]  /*0090*/  @P0 BRA `(.L_x_1) ;  /* 0x0000000000200947 */ /* 0x00dfea0003800000 */
[----:B------:R-:W-:Y:S02]  /*00a0*/  ULDC.64 UR4, c[0x0][0x198] ;  /* 0x0000660000047ab9 */ /* 0x000fe40000000a00 */
[----:B------:R-:W-:Y:S02]  /*00b0*/  UIADD3 UR6, UP0, UR4, 0xf0, URZ ;  /* 0x000000f004067890 */ /* 0x000fe4000ff1e03f */
[----:B------:R-:W-:Y:S02]  /*00c0*/  UIADD3 UR4, UP1, UR4, 0x1f0, URZ ;  /* 0x000001f004047890 */ /* 0x000fe4000ff3e03f */
[----:B------:R-:W-:Y:S02]  /*00d0*/  UIADD3.X UR7, URZ, UR5, URZ, UP0, !UPT ;  /* 0x000000053f077290 */ /* 0x000fe400087fe43f */
[----:B------:R-:W-:-:S07]  /*00e0*/  UIADD3.X UR5, URZ, UR5, URZ, UP1, !UPT ;  /* 0x000000053f057290 */ /* 0x000fce0008ffe43f */
[----:B------:R0:W-:Y:S02]  /*00f0*/  UTMACCTL.PF [UR6] ;  /* 0x00000000060079b9 */ /* 0x0001e40008040000 */
[----:B------:R0:W-:Y:S02]  /*0100*/  UTMACCTL.PF [UR4] ;  /* 0x00000000040079b9 */ /* 0x0001e40008040000 */
[----:B0-----:R-:W-:Y:S01]  /*0110*/  NOP ;  /* 0x0000000000007918 */ /* 0x001fe20000000000 */
.L_x_1:
[----:B------:R-:W-:Y:S05]  /*0120*/  BSYNC B0 ;  /* 0x0000000000007941 */ /* 0x000fea0003800000 */
.L_x_0:
[----:B------:R-:W0:Y:S02]  /*0130*/  SHFL.IDX PT, R3, R0, RZ, 0x1f ;  /* 0x00001fff00037589 */ /* 0x000e2400000e0000 */
[----:B0-----:R-:W-:-:S13]  /*0140*/  ISETP.NE.AND P0, PT, R3, RZ, PT ;  /* 0x000000ff0300720c */ /* 0x001fda0003f05270 */
[----:B------:R-:W-:Y:S05]  /*0150*/  @P0 BRA `(.L_x_2) ;  /* 0x00000004000c0947 */ /* 0x000fea0003800000 */
[----:B------:R-:W-:Y:S01]  /*0160*/  ELECT P0, URZ, PT ;  /* 0x00000000003f782f */ /* 0x000fe20003800000 */
[----:B------:R-:W-:-:S12]  /*0170*/  BSSY B0, `(.L_x_2) ;  /* 0x0000041000007945 */ /* 0x000fd80003800000 */
[----:B------:R-:W-:Y:S05]  /*0180*/  @!P0 BRA `(.L_x_3) ;  /* 0x0000000000fc8947 */ /* 0x000fea0003800000 */
[----:B------:R-:W0:Y:S01]  /*0190*/  S2UR UR8, SR_CgaCtaId ;  /* 0x00000000000879c3 */ /* 0x000e220000008800 */
[----:B------:R-:W-:Y:S01]  /*01a0*/  UMOV UR4, 0x400 ;  /* 0x0000040000047882 */ /* 0x000fe20000000000 */
[----:B------:R-:W-:Y:S01]  /*01b0*/  UMOV UR5, 0x1 ;  /* 0x0000000100057882 */ /* 0x000fe20000000000 */
[----:B------:R-:W-:Y:S02]  /*01c0*/  UMOV UR6, 0x4 ;  /* 0x0000000400067882 */ /* 0x000fe40000000000 */
[----:B------:R-:W-:-:S04]  /*01d0*/  UIADD3 UR6, -UR6, 0x100000, URZ ;  /* 0x0010000006067890 */ /* 0x000fc8000fffe13f */
[----:B------:R-:W-:Y:S02]  /*01e0*/  USHF.L.U32 UR7, UR6, 0xb, URZ ;  /* 0x0000000b06077899 */ /* 0x000fe4000800063f */
[----:B------:R-:W-:Y:S02]  /*01f0*/  USHF.L.U32 UR6, UR6, 0x1, URZ ;  /* 0x0000000106067899 */ /* 0x000fe4000800063f */
[----:B0-----:R-:W-:Y:S02]  /*0200*/  ULEA UR8, UR8, UR4, 0x18 ;  /* 0x0000000408087291 */ /* 0x001fe4000f8ec03f */
[----:B------:R-:W-:-:S04]  /*0210*/  UIADD3 UR4, -UR5, 0x100000, URZ ;  /* 0x0010000005047890 */ /* 0x000fc8000fffe13f */
[----:B------:R-:W-:Y:S02]  /*0220*/  USHF.L.U32 UR5, UR4, 0xb, URZ ;  /* 0x0000000b04057899 */ /* 0x000fe4000800063f */
[----:B------:R-:W-:Y:S01]  /*0230*/  USHF.L.U32 UR4, UR4, 0x1, URZ ;  /* 0x0000000104047899 */ /* 0x000fe2000800063f */
[----:B------:R-:W0:Y:S11]  /*0240*/  FENCE.VIEW.ASYNC.S ;  /* 0x00000000000073c6 */ /* 0x000e360000000000 */
[----:B0-----:R0:W1:Y:S01]  /*0250*/  SYNCS.EXCH.64 URZ, [UR8], UR4 ;  /* 0x00000004083f75b2 */ /* 0x0010620008000100 */
[----:B------:R0:W2:Y:S01]  /*0260*/  SYNCS.EXCH.64 URZ, [UR8+0xc8], UR6 ;  /* 0x0000c806083f75b2 */ /* 0x0000a20008000100 */
[----:B------:R0:W3:Y:S01]  /*0270*/  SYNCS.EXCH.64 URZ, [UR8+0x8], UR4 ;  /* 0x00000804083f75b2 */ /* 0x0000e20008000100 */
[----:B------:R0:W4:Y:S01]  /*0280*/  SYNCS.EXCH.64 URZ, [UR8+0xd0], UR6 ;  /* 0x0000d006083f75b2 */ /* 0x0001220008000100 */
[----:B------:R0:W0:Y:S01]  /*0290*/  SYNCS.EXCH.64 URZ, [UR8+0x10], UR4 ;  /* 0x00001004083f75b2 */ /* 0x0000220008000100 */
        /* <DEDUP_REMOVED lines=45> */
[----:B-1234-:R-:W-:Y:S01]  /*0570*/  NOP ;  /* 0x0000000000007918 */ /* 0x01efe20000000000 */
.L_x_3:
[----:B0-----:R-:W-:Y:S05]  /*0580*/  BSYNC B0 ;  /* 0x0000000000007941 */ /* 0x001fea0003800000 */
.L_x_2:
[----:B------:R-:W-:Y:S01]  /*0590*/  SHF.R.S32.HI R7, RZ, 0x1f, R18 ;  /* 0x0000001fff077819 */ /* 0x000fe20000011412 */
[----:B------:R-:W0:Y:S01]  /*05a0*/  SHFL.IDX PT, R0, R0, RZ, 0x1f ;  /* 0x00001fff00007589 */ /* 0x000e2200000e0000 */
[----:B------:R-:W1:Y:S01]  /*05b0*/  S2UR UR8, SR_CTAID.X ;  /* 0x00000000000879c3 */ /* 0x000e620000002500 */
[----:B------:R-:W-:Y:S02]  /*05c0*/  ELECT P0, URZ, PT ;  /* 0x00000000003f782f */ /* 0x000fe40003800000 */
[----:B------:R-:W-:Y:S01]  /*05d0*/  LEA.HI R7, R7, R18, RZ, 0x7 ;  /* 0x0000001207077211 */ /* 0x000fe200078f38ff */
[----:B------:R-:W2:Y:S01]  /*05e0*/  S2R R4, SR_CTAID.Y ;  /* 0x0000000000047919 */ /* 0x000ea20000002600 */
[----:B------:R-:W-:Y:S01]  /*05f0*/  SHF.R.S32.HI R8, RZ, 0x1f, R3 ;  /* 0x0000001fff087819 */ /* 0x000fe20000011403 */
[----:B------:R-:W-:Y:S01]  /*0600*/  ULDC UR4, c[0x0][0x150] ;  /* 0x0000540000047ab9 */ /* 0x000fe20000000800 */
[----:B------:R-:W-:Y:S01]  /*0610*/  LOP3.LUT R7, R7, 0xffffff80, RZ, 0xc0, !PT ;  /* 0xffffff8007077812 */ /* 0x000fe200078ec0ff */
[----:B------:R-:W-:Y:S01]  /*0620*/  NOP ;  /* 0x0000000000007918 */ /* 0x000fe20000000000 */
[----:B------:R-:W-:Y:S01]  /*0630*/  LEA.HI R8, R8, R3, RZ, 0x2 ;  /* 0x0000000308087211 */ /* 0x000fe200078f10ff */
[----:B------:R-:W3:Y:S01]  /*0640*/  LDC R10, c[0x0][0x144] ;  /* 0x00005100ff0a7b82 */ /* 0x000ee20000000800 */
[----:B------:R-:W-:Y:S01]  /*0650*/  NOP ;  /* 0x0000000000007918 */ /* 0x000fe20000000000 */
[----:B------:R-:W-:Y:S01]  /*0660*/  IMAD.IADD R6, R18, 0x1, -R7 ;  /* 0x0000000112067824 */ /* 0x000fe200078e0a07 */
[----:B------:R-:W-:Y:S01]  /*0670*/  LOP3.LUT R8, R8, 0x3ffffffc, RZ, 0xc0, !PT ;  /* 0x3ffffffc08087812 */ /* 0x000fe200078ec0ff */
[----:B------:R-:W-:Y:S01]  /*0680*/  IMAD.MOV.U32 R23, RZ, RZ, 0x1 ;  /* 0x00000001ff177424 */ /* 0x000fe200078e00ff */
[----:B------:R-:W-:-:S02]  /*0690*/  ISETP.NE.AND P3, PT, R5, RZ, PT ;  /* 0x000000ff0500720c */ /* 0x000fc40003f65270 */
[----:B------:R-:W-:Y:S01]  /*06a0*/  SHF.R.S32.HI R7, RZ, 0x1f, R6 ;  /* 0x0000001fff077819 */ /* 0x000fe20000011406 */
[----:B------:R-:W-:Y:S01]  /*06b0*/  IMAD.IADD R8, R3, 0x1, -R8 ;  /* 0x0000000103087824 */ /* 0x000fe200078e0a08 */
[----:B------:R-:W4:Y:S02]  /*06c0*/  LDC R13, c[0x0][0x140] ;  /* 0x00005000ff0d7b82 */ /* 0x000f240000000800 */
[----:B------:R-:W-:Y:S02]  /*06d0*/  LEA.HI R7, R7, R6, RZ, 0x3 ;  /* 0x0000000607077211 */ /* 0x000fe400078f18ff */
[----:B0-----:R-:W-:Y:S02]  /*06e0*/  ISETP.NE.OR P0, PT, R0, RZ, !P0 ;  /* 0x000000ff0000720c */ /* 0x001fe40004705670 */
[--C-:B------:R-:W-:Y:S02]  /*06f0*/  SHF.R.S32.HI R0, RZ, 0x3, R7.reuse ;  /* 0x00000003ff007819 */ /* 0x100fe40000011407 */
[----:B------:R-:W-:-:S02]  /*0700*/  SHF.R.S32.HI R7, RZ, 0x1f, R7 ;  /* 0x0000001fff077819 */ /* 0x000fc40000011407 */
[----:B-1----:R-:W-:Y:S02]  /*0710*/  I2FP.F32.U32 R9, UR8 ;  /* 0x0000000800097c45 */ /* 0x002fe40008201000 */
[----:B------:R-:W-:-:S03]  /*0720*/  LEA.HI R7, R7, R0, RZ, 0x2 ;  /* 0x0000000007077211 */ /* 0x000fc600078f10ff */
[----:B------:R-:W-:Y:S01]  /*0730*/  FMUL R9, R9, UR4 ;  /* 0x0000000409097c20 */ /* 0x000fe20008400000 */
[----:B------:R-:W-:Y:S01]  /*0740*/  LOP3.LUT R7, R7, 0xfffffffc, RZ, 0xc0, !PT ;  /* 0xfffffffc07077812 */ /* 0x000fe200078ec0ff */
[----:B------:R-:W-:Y:S01]  /*0750*/  VOTEU.ALL UP0, P0 ;  /* 0x00000000003f7886 */ /* 0x000fe20000000000 */
[----:B--2---:R-:W-:Y:S01]  /*0760*/  I2FP.F32.U32 R3, R4 ;  /* 0x0000000400037245 */ /* 0x004fe20000201000 */
[----:B------:R-:W-:Y:S01]  /*0770*/  ULDC UR4, c[0x0][0x154] ;  /* 0x0000550000047ab9 */ /* 0x000fe20000000800 */
[----:B------:R-:W-:Y:S01]  /*0780*/  VOTEU.ALL UP1, P0 ;  /* 0x00000000003f7886 */ /* 0x000fe20000020000 */
[----:B------:R-:W0:Y:S01]  /*0790*/  F2I.U32.TRUNC.NTZ R9, R9 ;  /* 0x0000000900097305 */ /* 0x000e22000020f000 */
[----:B------:R-:W-:Y:S01]  /*07a0*/  IMAD.IADD R7, R0, 0x1, -R7 ;  /* 0x0000000100077824 */ /* 0x000fe200078e0a07 */
[----:B------:R-:W1:Y:S01]  /*07b0*/  @!UP0 S2UR UR7, SR_CgaCtaId ;  /* 0x00000000000789c3 */ /* 0x000e620000008800 */
[----:B------:R-:W-:Y:S01]  /*07c0*/  FMUL R12, R3, UR4 ;  /* 0x00000004030c7c20 */ /* 0x000fe20008400000 */
[----:B------:R-:W-:Y:S01]  /*07d0*/  UMOV UR4, 0x20 ;  /* 0x0000002000047882 */ /* 0x000fe20000000000 */
[----:B------:R-:W-:Y:S01]  /*07e0*/  IMAD R8, R8, 0x4, R7 ;  /* 0x0000000408087824 */ /* 0x000fe200078e0207 */
[----:B------:R-:W-:Y:S01]  /*07f0*/  @!UP0 UMOV UR6, 0x400 ;  /* 0x0000040000068882 */ /* 0x000fe20000000000 */
[----:B------:R-:W-:-:S04]  /*0800*/  @!UP0 UIADD3 UR4, -UR4, 0x100000, URZ ;  /* 0x0010000004048890 */ /* 0x000fc8000fffe13f */
[----:B------:R-:W-:Y:S02]  /*0810*/  @!UP0 USHF.L.U32 UR5, UR4, 0xb, URZ ;  /* 0x0000000b04058899 */ /* 0x000fe4000800063f */
[----:B------:R-:W-:Y:S01]  /*0820*/  @!UP0 USHF.L.U32 UR4, UR4, 0x1, URZ ;  /* 0x0000000104048899 */ /* 0x000fe2000800063f */
[----:B----4-:R-:W-:Y:S01]  /*0830*/  ISETP.EQ.U32.AND P2, PT, R13, 0x1, PT ;  /* 0x000000010d00780c */ /* 0x010fe20003f42070 */
[----:B------:R-:W2:Y:S01]  /*0840*/  F2I.U32.TRUNC.NTZ R12, R12 ;  /* 0x0000000c000c7305 */ /* 0x000ea2000020f000 */
[----:B------:R-:W-:Y:S01]  /*0850*/  LEA.HI R0, R8, R8, RZ, 0x1 ;  /* 0x0000000808007211 */ /* 0x000fe200078f08ff */
[----:B------:R-:W4:Y:S03]  /*0860*/  LDC R7, c[0x0][0x148] ;  /* 0x00005200ff077b82 */ /* 0x000f260000000800 */
[----:B------:R-:W-:Y:S01]  /*0870*/  LOP3.LUT R11, R0, 0xfffffffe, RZ, 0xc0, !PT ;  /* 0xfffffffe000b7812 */ /* 0x000fe200078ec0ff */
[----:B0-----:R-:W-:Y:S01]  /*0880*/  IMAD.MOV R15, RZ, RZ, -R9 ;  /* 0x000000ffff0f7224 */ /* 0x001fe200078e0a09 */
[----:B------:R-:W-:-:S03]  /*0890*/  SHF.R.S32.HI R9, RZ, 0x1f, R2 ;  /* 0x0000001fff097819 */ /* 0x000fc60000011402 */
[----:B---3--:R-:W-:Y:S01]  /*08a0*/  IMAD R3, R10, R15, UR8 ;  /* 0x000000080a037e24 */ /* 0x008fe2000f8e020f */
[----:B------:R-:W-:Y:S01]  /*08b0*/  LEA.HI R9, R9, R2, RZ, 0x2 ;  /* 0x0000000209097211 */ /* 0x000fe200078f10ff */
[C---:B------:R-:W-:Y:S02]  /*08c0*/  IMAD.IADD R0, R8.reuse, 0x1, -R11 ;  /* 0x0000000108007824 */ /* 0x040fe400078e0a0b */
[----:B------:R-:W-:Y:S01]  /*08d0*/  IMAD.SHL.U32 R11, R8, 0x4, RZ ;  /* 0x00000004080b7824 */ /* 0x000fe200078e00ff */
[----:B------:R-:W-:Y:S01]  /*08e0*/  LOP3.LUT R9, R9, 0xfffffffc, RZ, 0xc0, !PT ;  /* 0xfffffffc09097812 */ /* 0x000fe200078ec0ff */
[----:B--2---:R-:W-:Y:S01]  /*08f0*/  IMAD.MOV R21, RZ, RZ, -R12 ;  /* 0x000000ffff157224 */ /* 0x004fe200078e0a0c */
[----:B------:R-:W-:Y:S01]  /*0900*/  ISETP.NE.AND P4, PT, R0, R3, PT ;  /* 0x000000030000720c */ /* 0x000fe20003f85270 */
[----:B-1----:R-:W-:Y:S01]  /*0910*/  @!UP0 ULEA UR6, UR7, UR6, 0x18 ;  /* 0x0000000607068291 */ /* 0x002fe2000f8ec03f */
[----:B------:R-:W-:Y:S01]  /*0920*/  LOP3.LUT R22, R8, 0xc, R11, 0x78, !PT ;  /* 0x0000000c08167812 */ /* 0x000fe200078e780b */
[----:B------:R-:W-:Y:S01]  /*0930*/  IMAD.IADD R0, R2, 0x1, -R9 ;  /* 0x0000000102007824 */ /* 0x000fe200078e0a09 */
[----:B------:R-:W-:Y:S01]  /*0940*/  VOTEU.ALL UP0, P0 ;  /* 0x00000000003f7886 */ /* 0x000fe20000000000 */
[----:B------:R-:W-:Y:S01]  /*0950*/  LOP3.LUT P0, RZ, R6, 0x7, RZ, 0xc0, !PT ;  /* 0x0000000706ff7812 */ /* 0x000fe2000780c0ff */
[----:B------:R-:W-:-:S02]  /*0960*/  VIADD R6, R5, 0xffffffff ;  /* 0xffffffff05067836 */ /* 0x000fc40000000000 */
[----:B------:R-:W-:Y:S01]  /*0970*/  ISETP.NE.AND P1, PT, R0, 0x3, PT ;  /* 0x000000030000780c */ /* 0x000fe20003f25270 */
[----:B----4-:R-:W-:Y:S01]  /*0980*/  IMAD R9, R7, R21, R4 ;  /* 0x0000001507097224 */ /* 0x010fe200078e0204 */
[----:B------:R-:W-:Y:S02]  /*0990*/  ISETP.LT.U32.AND P0, PT, R22, 0x2, !P0 ;  /* 0x000000021600780c */ /* 0x000fe40004701070 */
[----:B------:R-:W-:Y:S01]  /*09a0*/  ISETP.EQ.OR P1, PT, R0, RZ, !P1 ;  /* 0x000000ff0000720c */ /* 0x000fe20004f22670 */
[----:B------:R-:W0:Y:S02]  /*09b0*/  FENCE.VIEW.ASYNC.S ;  /* 0x00000000000073c6 */ /* 0x000e240000000000 */
[----:B0-----:R0:W1:Y:S01]  /*09c0*/  @!UP0 SYNCS.EXCH.64 URZ, [UR6+0x1a0], UR4 ;  /* 0x0001a004063f85b2 */ /* 0x0010620008000100 */
[----:B------:R-:W-:Y:S02]  /*09d0*/  @P4 LEA.HI R2, R22, R22, RZ, 0x1 ;  /* 0x0000001616024211 */ /* 0x000fe400078f08ff */
[----:B------:R-:W-:-:S02]  /*09e0*/  ISETP.EQ.AND P1, PT, R5, RZ, P1 ;  /* 0x000000ff0500720c */ /* 0x000fc40000f22270 */
[----:B------:R-:W-:Y:S02]  /*09f0*/  @P4 SHF.R.S32.HI R2, RZ, 0x1, R2 ;  /* 0x00000001ff024819 */ /* 0x000fe40000011402 */
[----:B------:R-:W-:Y:S02]  /*0a00*/  ISETP.GE.U32.AND P6, PT, R6, 0x2, PT ;  /* 0x000000020600780c */ /* 0x000fe40003fc6070 */
[----:B------:R-:W-:Y:S02]  /*0a10*/  @P4 ISETP.NE.AND P5, PT, R2, R9, PT ;  /* 0x000000090200420c */ /* 0x000fe40003fa5270 */
[----:B------:R-:W-:Y:S02]  /*0a20*/  SEL R2, RZ, 0x1, !P0 ;  /* 0x00000001ff027807 */ /* 0x000fe40004000000 */
[----:B------:R-:W-:Y:S02]  /*0a30*/  @P4 SEL R23, RZ, 0x1, P5 ;  /* 0x00000001ff174807 */ /* 0x000fe40002800000 */
[----:B------:R-:W-:Y:S01]  /*0a40*/  SEL R19, RZ, 0x1, !P1 ;  /* 0x00000001ff137807 */ /* 0x000fe20004800000 */
[----:B------:R0:W2:Y:S01]  /*0a50*/  @!UP1 SYNCS.EXCH.64 URZ, [UR6+0x1a8], UR4 ;  /* 0x0001a804063f95b2 */ /* 0x0000a20008000100 */
[----:B------:R-:W-:Y:S01]  /*0a60*/  LOP3.LUT R23, R23, R2, RZ, 0xc0, !PT ;  /* 0x0000000217177212 */ /* 0x000fe200078ec0ff */
[----:B------:R-:W-:Y:S01]  /*0a70*/  NOP ;  /* 0x0000000000007918 */ /* 0x000fe20000000000 */
[----:B------:R-:W-:Y:S01]  /*0a80*/  SEL R19, R19, 0x2, P6 ;  /* 0x0000000213137807 */ /* 0x000fe20003000000 */
[----:B------:R-:W-:Y:S06]  /*0a90*/  @!P2 BRA `(.L_x_4) ;  /* 0x000000000008a947 */ /* 0x000fec0003800000 */
[----:B-12---:R-:W-:Y:S01]  /*0aa0*/  UCGABAR_ARV ;  /* 0x00000000000079c7 */ /* 0x006fe20008000000 */
[----:B------:R-:W-:Y:S05]  /*0ab0*/  BRA `(.L_x_5) ;  /* 0x0000000000047947 */ /* 0x000fea0003800000 */
.L_x_4:
[----:B-12---:R-:W-:Y:S01]  /*0ac0*/  NOP ;  /* 0x0000000000007918 */ /* 0x006fe20000000000 */
.L_x_5:
[----:B------:R-:W1:Y:S01]  /*0ad0*/  LDC R2, c[0x0][0x65c] ;  /* 0x00019700ff027b82 */ /* 0x000e620000000800 */
[----:B------:R-:W-:Y:S02]  /*0ae0*/  IMAD.U32 R8, RZ, RZ, UR8 ;  /* 0x00000008ff087e24 */ /* 0x000fe4000f8e00ff */
[----:B------:R-:W-:Y:S01]  /*0af0*/  IMAD.MOV.U32 R9, RZ, RZ, RZ ;  /* 0x000000ffff097224 */ /* 0x000fe200078e00ff */
[----:B-1----:R-:W-:-:S04]  /*0b00*/  ISETP.NE.AND P1, PT, R2, 0x1, PT ;  /* 0x000000010200780c */ /* 0x002fc80003f25270 */
[----:B------:R-:W-:-:S09]  /*0b10*/  P2R R5, PR, RZ, 0x2 ;  /* 0x00000002ff057803 */ /* 0x000fd20000000000 */
[----:B------:R-:W1:Y:S01]  /*0b20*/  @P1 LDC R17, c[0x0][0x10] ;  /* 0x00000400ff111b82 */ /* 0x000e620000000800 */
[----:B------:R-:W-:Y:S02]  /*0b30*/  @P1 IMAD.MOV.U32 R5, RZ, RZ, RZ ;  /* 0x000000ffff051224 */ /* 0x000fe400078e00ff */
[----:B------:R-:W-:-:S05]  /*0b40*/  @P1 IMAD.MOV.U32 R13, RZ, RZ, RZ ;  /* 0x000000ffff0d1224 */ /* 0x000fca00078e00ff */
[----:B------:R-:W2:Y:S01]  /*0b50*/  @!P1 LDC R11, c[0x0][0xc] ;  /* 0x00000300ff0b9b82 */ /* 0x000ea20000000800 */
[----:B-1----:R-:W-:-:S04]  /*0b60*/  @P1 IMAD.WIDE.U32 R16, R17, UR8, R4 ;  /* 0x0000000811101c25 */ /* 0x002fc8000f8e0004 */
[----:B------:R-:W-:Y:S02]  /*0b70*/  @P1 IMAD.IADD R17, R17, 0x1, R13 ;  /* 0x0000000111111824 */ /* 0x000fe400078e020d */
[----:B--2---:R-:W-:-:S04]  /*0b80*/  @!P1 IMAD.WIDE.U32 R8, R4, R11, R8 ;  /* 0x0000000b04089225 */ /* 0x004fc800078e0008 */
[----:B------:R-:W-:Y:S02]  /*0b90*/  @!P1 IMAD.MOV.U32 R16, RZ, RZ, R8 ;  /* 0x000000ffff109224 */ /* 0x000fe400078e0008 */
[----:B------:R-:W-:Y:S01]  /*0ba0*/  @!P1 IMAD.MOV.U32 R17, RZ, RZ, R9 ;  /* 0x000000ffff119224 */ /* 0x000fe200078e0009 */
[----:B------:R-:W-:Y:S06]  /*0bb0*/  @!P2 BRA `(.L_x_6) ;  /* 0x00000000000ca947 */ /* 0x000fec0003800000 */
[----:B------:R-:W-:Y:S01]  /*0bc0*/  UCGABAR_WAIT ;  /* 0x0000000000007dc7 */ /* 0x000fe20008000000 */
[----:B------:R-:W-:Y:S01]  /*0bd0*/  CCTL.IVALL ;  /* 0x00000000ff00798f */ /* 0x000fe20002000000 */
[----:B------:R-:W-:Y:S05]  /*0be0*/  BRA `(.L_x_7) ;  /* 0x0000000000047947 */ /* 0x000fea0003800000 */
.L_x_6:
[----:B------:R-:W-:Y:S06]  /*0bf0*/  BAR.SYNC.DEFER_BLOCKING 0x0 ;  /* 0x0000000000007b1d */ /* 0x000fec0000010000 */
.L_x_7:
[----:B------:R-:W-:Y:S05]  /*0c00*/  @!P3 BRA `(.L_x_8) ;  /* 0x0000006c0030b947 */ /* 0x000fea0003800000 */
[----:B------:R-:W-:-:S13]  /*0c10*/  ISETP.GT.U32.AND P0, PT, R6, 0x1, PT ;  /* 0x000000010600780c */ /* 0x000fda0003f04070 */
[----:B0-----:R-:W-:Y:S05]  /*0c20*/  @P0 EXIT ;  /* 0x000000000000094d */ /* 0x001fea0003800000 */
[----:B------:R-:W-:Y:S01]  /*0c30*/  ULDC.64 UR4, c[0x0][0x650] ;  /* 0x0001940000047ab9 */ /* 0x000fe20000000a00 */
[----:B------:R-:W-:Y:S01]  /*0c40*/  PRMT R0, RZ, 0x7610, R0 ;  /* 0x00007610ff007816 */ /* 0x000fe20000000000 */
[----:B------:R-:W-:Y:S01]  /*0c50*/  IMAD.MOV.U32 R107, RZ, RZ, -0x1 ;  /* 0xffffffffff6b7424 */ /* 0x000fe200078e00ff */
[----:B------:R-:W-:Y:S01]  /*0c60*/  ISETP.GE.U32.AND P0, PT, R16, UR4, PT ;  /* 0x0000000410007c0c */ /* 0x000fe2000bf06070 */
[----:B------:R-:W-:Y:S02]  /*0c70*/  IMAD.MOV.U32 R108, RZ, RZ, -0x1 ;  /* 0xffffffffff6c7424 */ /* 0x000fe400078e00ff */
[----:B------:R-:W-:Y:S01]  /*0c80*/  IMAD.MOV.U32 R105, RZ, RZ, -0x1 ;  /* 0xffffffffff697424 */ /* 0x000fe200078e00ff */
[----:B------:R-:W-:-:S13]  /*0c90*/  ISETP.GE.U32.AND.EX P0, PT, R17, UR5, PT, P0 ;  /* 0x0000000511007c0c */ /* 0x000fda000bf06100 */
[----:B------:R-:W-:Y:S05]  /*0ca0*/  @P0 BRA `(.L_x_9) ;  /* 0x0000000400280947 */ /* 0x000fea0003800000 */
[----:B------:R-:W0:Y:S01]  /*0cb0*/  LDC.64 R24, c[0x0][0x628] ;  /* 0x00018a00ff187b82 */ /* 0x000e220000000a00 */
[----:B------:R-:W-:Y:S02]  /*0cc0*/  IMAD.MOV.U32 R8, RZ, RZ, R16 ;  /* 0x000000ffff087224 */ /* 0x000fe400078e0010 */
[----:B------:R-:W-:-:S05]  /*0cd0*/  IMAD.MOV.U32 R9, RZ, RZ, R17 ;  /* 0x000000ffff097224 */ /* 0x000fca00078e0011 */
[----:B------:R-:W1:Y:S08]  /*0ce0*/  LDC R0, c[0x0][0x630] ;  /* 0x00018c00ff007b82 */ /* 0x000e700000000800 */
[----:B------:R-:W2:Y:S01]  /*0cf0*/  LDC.64 R26, c[0x0][0x620] ;  /* 0x00018800ff1a7b82 */ /* 0x000ea20000000a00 */
[----:B0-----:R-:W-:-:S04]  /*0d00*/  ISETP.NE.U32.AND P0, PT, R24, RZ, PT ;  /* 0x000000ff1800720c */ /* 0x001fc80003f05070 */
[----:B------:R-:W-:-:S13]  /*0d10*/  ISETP.NE.AND.EX P0, PT, R25, RZ, PT, P0 ;  /* 0x000000ff1900720c */ /* 0x000fda0003f05300 */
[----:B-12---:R-:W-:Y:S05]  /*0d20*/  @!P0 BRA `(.L_x_10) ;  /* 0x0000000000288947 */ /* 0x006fea0003800000 */
[----:B------:R-:W0:Y:S02]  /*0d30*/  LDC R13, c[0x0][0x634] ;  /* 0x00018d00ff0d7b82 */ /* 0x000e240000000800 */
[----:B0-----:R-:W-:-:S05]  /*0d40*/  IADD3 R13, P0, R16, R13, RZ ;  /* 0x0000000d100d7210 */ /* 0x001fca0007f1e0ff */
[----:B------:R-:W-:-:S04]  /*0d50*/  IMAD.X R15, RZ, RZ, R17, P0 ;  /* 0x000000ffff0f7224 */ /* 0x000fc800000e0611 */
[----:B------:R-:W-:-:S04]  /*0d60*/  IMAD.WIDE.U32 R8, R15, R24, RZ ;  /* 0x000000180f087225 */ /* 0x000fc800078e00ff */
[----:B------:R-:W-:-:S04]  /*0d70*/  IMAD.WIDE.U32 R10, P0, R13, R25, R8 ;  /* 0x000000190d0a7225 */ /* 0x000fc80007800008 */
[----:B------:R-:W-:-:S04]  /*0d80*/  IMAD.WIDE.U32 R8, R13, R24, RZ ;  /* 0x000000180d087225 */ /* 0x000fc800078e00ff */
[----:B------:R-:W-:Y:S01]  /*0d90*/  IMAD.X R13, RZ, RZ, RZ, P0 ;  /* 0x000000ffff0d7224 */ /* 0x000fe200000e06ff */
[----:B------:R-:W-:Y:S01]  /*0da0*/  IADD3 RZ, P0, R9, R10, RZ ;  /* 0x0000000a09ff7210 */ /* 0x000fe20007f1e0ff */
[----:B------:R-:W-:-:S04]  /*0db0*/  IMAD.MOV.U32 R12, RZ, RZ, R11 ;  /* 0x000000ffff0c7224 */ /* 0x000fc800078e000b */
[----:B------:R-:W-:-:S08]  /*0dc0*/  IMAD.WIDE.U32.X R8, R15, R25, R12, P0 ;  /* 0x000000190f087225 */ /* 0x000fd000000e040c */
.L_x_10:
[----:B------:R-:W0:Y:S01]  /*0dd0*/  LDC.64 R24, c[0x0][0x640] ;  /* 0x00019000ff187b82 */ /* 0x000e220000000a00 */
[-CC-:B------:R-:W-:Y:S01]  /*0de0*/  SHF.R.U64 R105, R8, R0.reuse, R9.reuse ;  /* 0x0000000008697219 */ /* 0x180fe20000001209 */
[----:B------:R-:W-:Y:S01]  /*0df0*/  IMAD R30, R7, R21, R4 ;  /* 0x00000015071e7224 */ /* 0x000fe200078e0204 */
[----:B------:R-:W-:Y:S01]  /*0e00*/  SHF.R.U32.HI R0, RZ, R0, R9 ;  /* 0x00000000ff007219 */ /* 0x000fe20000011609 */
[----:B------:R-:W-:Y:S01]  /*0e10*/  IMAD.MOV.U32 R21, RZ, RZ, 0x1 ;  /* 0x00000001ff157424 */ /* 0x000fe200078e00ff */
[----:B------:R-:W-:-:S03]  /*0e20*/  IADD3 R5, P0, RZ, -R105, RZ ;  /* 0x80000069ff057210 */ /* 0x000fc60007f1e0ff */
[----:B------:R-:W1:Y:S02]  /*0e30*/  LDC R6, c[0x0][0x618] ;  /* 0x00018600ff067b82 */ /* 0x000e640000000800 */
[----:B------:R-:W-:-:S04]  /*0e40*/  IMAD.X R9, RZ, RZ, ~R0, P0 ;  /* 0x000000ffff097224 */ /* 0x000fc800000e0e00 */
[-C--:B------:R-:W-:Y:S02]  /*0e50*/  IMAD R0, R9, R26.reuse, RZ ;  /* 0x0000001a09007224 */ /* 0x080fe400078e02ff */
[----:B------:R-:W2:Y:S01]  /*0e60*/  LDC R11, c[0x0][0x608] ;  /* 0x00018200ff0b7b82 */ /* 0x000ea20000000800 */
[----:B------:R-:W-:-:S04]  /*0e70*/  IMAD.WIDE.U32 R8, R5, R26, R16 ;  /* 0x0000001a05087225 */ /* 0x000fc800078e0010 */
[----:B------:R-:W-:-:S03]  /*0e80*/  IMAD R5, R5, R27, R0 ;  /* 0x0000001b05057224 */ /* 0x000fc600078e0200 */
[----:B------:R-:W3:Y:S01]  /*0e90*/  LDC R12, c[0x0][0x658] ;  /* 0x00019600ff0c7b82 */ /* 0x000ee20000000800 */
[----:B0-----:R-:W-:Y:S01]  /*0ea0*/  ISETP.NE.U32.AND P0, PT, R24, RZ, PT ;  /* 0x000000ff1800720c */ /* 0x001fe20003f05070 */
[----:B------:R-:W-:Y:S02]  /*0eb0*/  IMAD.IADD R5, R9, 0x1, R5 ;  /* 0x0000000109057824 */ /* 0x000fe400078e0205 */
[----:B------:R-:W-:Y:S01]  /*0ec0*/  IMAD.MOV.U32 R9, RZ, RZ, -0x1 ;  /* 0xffffffffff097424 */ /* 0x000fe200078e00ff */
[----:B------:R-:W-:-:S03]  /*0ed0*/  ISETP.NE.AND.EX P0, PT, R25, RZ, PT, P0 ;  /* 0x000000ff1900720c */ /* 0x000fc60003f05300 */
[----:B------:R-:W0:Y:S01]  /*0ee0*/  LDC R15, c[0x0][0x600] ;  /* 0x00018000ff0f7b82 */ /* 0x000e220000000800 */
[-CC-:B-1----:R-:W-:Y:S02]  /*0ef0*/  SHF.R.U64 R13, R8, R6.reuse, R5.reuse ;  /* 0x00000006080d7219 */ /* 0x182fe40000001205 */
[----:B------:R-:W-:-:S05]  /*0f00*/  SHF.R.U32.HI R0, RZ, R6, R5 ;  /* 0x00000006ff007219 */ /* 0x000fca0000011605 */
[----:B------:R-:W1:Y:S01]  /*0f10*/  LDC R14, c[0x0][0x648] ;  /* 0x00019200ff0e7b82 */ /* 0x000e620000000800 */
[-CC-:B--2---:R-:W-:Y:S02]  /*0f20*/  SHF.R.U64 R27, R13, R11.reuse, R0.reuse ;  /* 0x0000000b0d1b7219 */ /* 0x184fe40000001200 */
[----:B------:R-:W-:-:S05]  /*0f30*/  SHF.R.U32.HI R5, RZ, R11, R0 ;  /* 0x0000000bff057219 */ /* 0x000fca0000011600 */
[----:B------:R-:W2:Y:S01]  /*0f40*/  LDC R20, c[0x0][0x638] ;  /* 0x00018e00ff147b82 */ /* 0x000ea20000000800 */
[-CC-:B---3--:R-:W-:Y:S02]  /*0f50*/  SHF.R.U64 R28, R27, R12.reuse, R5.reuse ;  /* 0x0000000c1b1c7219 */ /* 0x188fe40000001205 */
[-C--:B------:R-:W-:Y:S02]  /*0f60*/  SHF.L.U32 R0, R9, R12.reuse, RZ ;  /* 0x0000000c09007219 */ /* 0x080fe400000006ff */
[----:B------:R-:W-:Y:S01]  /*0f70*/  SHF.R.U32.HI R5, RZ, R12, R5 ;  /* 0x0000000cff057219 */ /* 0x000fe20000011605 */
[----:B------:R-:W-:Y:S01]  /*0f80*/  IMAD.MOV.U32 R4, RZ, RZ, R28 ;  /* 0x000000ffff047224 */ /* 0x000fe200078e001c */
[----:B------:R-:W-:Y:S01]  /*0f90*/  LOP3.LUT R10, RZ, R0, RZ, 0x33, !PT ;  /* 0x00000000ff0a7212 */ /* 0x000fe200078e33ff */
[----:B------:R-:W3:Y:S01]  /*0fa0*/  LDC R26, c[0x0][0x610] ;  /* 0x00018400ff1a7b82 */ /* 0x000ee20000000800 */
[----:B------:R-:W-:Y:S05]  /*0fb0*/  @!P0 BRA `(.L_x_11) ;  /* 0x0000000000288947 */ /* 0x000fea0003800000 */
[----:B------:R-:W4:Y:S02]  /*0fc0*/  LDC R9, c[0x0][0x64c] ;  /* 0x00019300ff097b82 */ /* 0x000f240000000800 */
[----:B----4-:R-:W-:-:S05]  /*0fd0*/  IADD3 R9, P0, R28, R9, RZ ;  /* 0x000000091c097210 */ /* 0x010fca0007f1e0ff */
        /* <DEDUP_REMOVED lines=8> */
.L_x_11:
[----:B-1----:R-:W-:Y:S01]  /*1060*/  SHF.R.U64 R4, R4, R14, R5 ;  /* 0x0000000e04047219 */ /* 0x002fe20000001205 */
[----:B0-----:R-:W-:Y:S01]  /*1070*/  VIADD R6, R15, 0xffffffff ;  /* 0xffffffff0f067836 */ /* 0x001fe20000000000 */
[----:B------:R-:W-:Y:S02]  /*1080*/  SHF.L.U32 R0, R21, R12, RZ ;  /* 0x0000000c15007219 */ /* 0x000fe400000006ff */
[----:B------:R-:W-:Y:S01]  /*1090*/  LOP3.LUT R5, R27, R10, RZ, 0xc0, !PT ;  /* 0x0000000a1b057212 */ /* 0x000fe200078ec0ff */
[----:B------:R-:W-:Y:S01]  /*10a0*/  IMAD.MOV R7, RZ, RZ, -R4 ;  /* 0x000000ffff077224 */ /* 0x000fe200078e0a04 */
[----:B------:R-:W-:Y:S02]  /*10b0*/  SEL R3, R3, R30, !P1 ;  /* 0x0000001e03037207 */ /* 0x000fe40004800000 */
[----:B------:R-:W-:Y:S01]  /*10c0*/  LOP3.LUT R6, R13, R6, RZ, 0xc0, !PT ;  /* 0x000000060d067212 */ /* 0x000fe200078ec0ff */
[----:B------:R-:W-:Y:S02]  /*10d0*/  IMAD R4, R0, R4, R5 ;  /* 0x0000000400047224 */ /* 0x000fe400078e0205 */
[----:B--2---:R-:W-:-:S02]  /*10e0*/  IMAD R0, R7, R20, R28 ;  /* 0x0000001407007224 */ /* 0x004fc400078e021c */
[----:B---3--:R-:W-:Y:S02]  /*10f0*/  IMAD R3, R4, R26, R3 ;  /* 0x0000001a04037224 */ /* 0x008fe400078e0203 */
[----:B------:R-:W-:Y:S02]  /*1100*/  IMAD.MOV.U32 R5, RZ, RZ, 0x1 ;  /* 0x00000001ff057424 */ /* 0x000fe400078e00ff */
[----:B------:R-:W-:-:S03]  /*1110*/  IMAD R4, R0, R15, R6 ;  /* 0x0000000f00047224 */ /* 0x000fc600078e0206 */
[----:B------:R-:W-:Y:S02]  /*1120*/  PRMT R0, R5, 0x7610, R0 ;  /* 0x0000761005007816 */ /* 0x000fe40000000000 */
[----:B------:R-:W-:Y:S02]  /*1130*/  SEL R108, R4, R3, !P1 ;  /* 0x00000003046c7207 */ /* 0x000fe40004800000 */
[----:B------:R-:W-:-:S07]  /*1140*/  SEL R107, R3, R4, !P1 ;  /* 0x00000004036b7207 */ /* 0x000fce0004800000 */
.L_x_9:
[----:B------:R-:W-:-:S08]  /*1150*/  NOP ;  /* 0x0000000000007918 */ /* 0x000fd00000000000 */
[----:B------:R-:W0:Y:S02]  /*1160*/  USETMAXREG.TRY_ALLOC.CTAPOOL UP0, 0xe8 ;  /* 0x000000e8000079c8 */ /* 0x000e240008000600 */
[----:B0-----:R-:W-:-:S13]  /*1170*/  PLOP3.LUT P0, PT, PT, PT, UP0, 0x80, 0x0 ;  /* 0x000000000000781c */ /* 0x001fda0003f0f008 */
[----:B------:R-:W-:Y:S05]  /*1180*/  @!P0 BRA `(.L_x_9) ;  /* 0xfffffffc00f08947 */ /* 0x000fea000383ffff */
[----:B------:R-:W-:Y:S01]  /*1190*/  ULDC.64 UR4, c[0x0][0x598] ;  /* 0x0001660000047ab9 */ /* 0x000fe20000000a00 */
[----:B------:R-:W-:Y:S01]  /*11a0*/  ULDC.64 UR36, c[0x0][0x208] ;  /* 0x0000820000247ab9 */ /* 0x000fe20000000a00 */
[----:B------:R-:W-:-:S04]  /*11b0*/  ISETP.NE.U32.AND P0, PT, RZ, UR4, PT ;  /* 0x00000004ff007c0c */ /* 0x000fc8000bf05070 */
[----:B------:R-:W-:-:S13]  /*11c0*/  ISETP.NE.AND.EX P0, PT, RZ, UR5, PT, P0 ;  /* 0x00000005ff007c0c */ /* 0x000fda000bf05300 */
[----:B------:R-:W-:Y:S05]  /*11d0*/  @!P0 BRA `(.L_x_12) ;  /* 0x00000000001c8947 */ /* 0x000fea0003800000 */
[----:B------:R-:W0:Y:S02]  /*11e0*/  LDC.64 R4, c[0x0][0x598] ;  /* 0x00016600ff047b82 */ /* 0x000e240000000a00 */
[----:B0-----:R-:W2:Y:S02]  /*11f0*/  LDG.E.64 R4, desc[UR36][R4.64] ;  /* 0x0000002404047981 */ /* 0x001ea4000c1e1b00 */
[----:B--2---:R-:W-:-:S04]  /*1200*/  ISETP.NE.U32.AND P0, PT, R4, RZ, PT ;  /* 0x000000ff0400720c */ /* 0x004fc80003f05070 */
[----:B------:R-:W-:-:S13]  /*1210*/  ISETP.NE.AND.EX P0, PT, R5, RZ, PT, P0 ;  /* 0x000000ff0500720c */ /* 0x000fda0003f05300 */
[----:B------:R-:W-:Y:S05]  /*1220*/  @!P0 BRA `(.L_x_12) ;  /* 0x0000000000088947 */ /* 0x000fea0003800000 */
[----:B------:R0:W5:Y:S01]  /*1230*/  LD.E R104, desc[UR36][R4.64] ;  /* 0x0000002404687980 */ /* 0x000162000c101900 */
[----:B------:R-:W-:Y:S05]  /*1240*/  BRA `(.L_x_13) ;  /* 0x0000000000247947 */ /* 0x000fea0003800000 */
.L_x_12:
[----:B------:R-:W-:Y:S02]  /*1250*/  ULDC.64 UR4, c[0x0][0x588] ;  /* 0x0001620000047ab9 */ /* 0x000fe40000000a00 */
[----:B------:R-:W-:-:S04]  /*1260*/  ISETP.NE.U32.AND P0, PT, RZ, UR4, PT ;  /* 0x00000004ff007c0c */ /* 0x000fc8000bf05070 */
[----:B------:R-:W-:-:S13]  /*1270*/  ISETP.NE.AND.EX P0, PT, RZ, UR5, PT, P0 ;  /* 0x00000005ff007c0c */ /* 0x000fda000bf05300 */
[----:B------:R-:W-:Y:S05]  /*1280*/  @!P0 BRA `(.L_x_14) ;  /* 0x00000000000c8947 */ /* 0x000fea0003800000 */
[----:B------:R-:W0:Y:S02]  /*1290*/  LDC.64 R4, c[0x0][0x588] ;  /* 0x00016200ff047b82 */ /* 0x000e240000000a00 */
[----:B0-----:R1:W5:Y:S01]  /*12a0*/  LDG.E R104, desc[UR36][R4.64] ;  /* 0x0000002404687981 */ /* 0x001362000c1e1900 */
[----:B------:R-:W-:Y:S05]  /*12b0*/  BRA `(.L_x_13) ;  /* 0x0000000000087947 */ /* 0x000fea0003800000 */
.L_x_14:
[----:B------:R-:W-:Y:S02]  /*12c0*/  ULDC UR4, c[0x0][0x580] ;  /* 0x0001600000047ab9 */ /* 0x000fe40000000800 */
[----:B------:R-:W-:-:S07]  /*12d0*/  IMAD.U32 R104, RZ, RZ, UR4 ;  /* 0x00000004ff687e24 */ /* 0x000fce000f8e00ff */
.L_x_13:
[----:B------:R-:W-:Y:S02]  /*12e0*/  ULDC.64 UR4, c[0x0][0x5a0] ;  /* 0x0001680000047ab9 */ /* 0x000fe40000000a00 */
[----:B------:R-:W-:-:S04]  /*12f0*/  ISETP.NE.U32.AND P0, PT, RZ, UR4, PT ;  /* 0x00000004ff007c0c */ /* 0x000fc8000bf05070 */
[----:B------:R-:W-:-:S13]  /*1300*/  ISETP.NE.AND.EX P0, PT, RZ, UR5, PT, P0 ;  /* 0x00000005ff007c0c */ /* 0x000fda000bf05300 */
[----:B------:R-:W-:Y:S05]  /*1310*/  @!P0 BRA `(.L_x_15) ;  /* 0x00000000001c8947 */ /* 0x000fea0003800000 */
[----:B01----:R-:W0:Y:S02]  /*1320*/  LDC.64 R4, c[0x0][0x5a0] ;  /* 0x00016800ff047b82 */ /* 0x003e240000000a00 */
[----:B0-----:R-:W2:Y:S02]  /*1330*/  LDG.E.64 R4, desc[UR36][R4.64] ;  /* 0x0000002404047981 */ /* 0x001ea4000c1e1b00 */
[----:B--2---:R-:W-:-:S04]  /*1340*/  ISETP.NE.U32.AND P0, PT, R4, RZ, PT ;  /* 0x000000ff0400720c */ /* 0x004fc80003f05070 */
[----:B------:R-:W-:-:S13]  /*1350*/  ISETP.NE.AND.EX P0, PT, R5, RZ, PT, P0 ;  /* 0x000000ff0500720c */ /* 0x000fda0003f05300 */
[----:B------:R-:W-:Y:S05]  /*1360*/  @!P0 BRA `(.L_x_15) ;  /* 0x0000000000088947 */ /* 0x000fea0003800000 */
[----:B------:R0:W5:Y:S01]  /*1370*/  LD.E R106, desc[UR36][R4.64] ;  /* 0x00000024046a7980 */ /* 0x000162000c101900 */
[----:B------:R-:W-:Y:S05]  /*1380*/  BRA `(.L_x_16) ;  /* 0x0000000000247947 */ /* 0x000fea0003800000 */
.L_x_15:
[----:B------:R-:W-:Y:S02]  /*1390*/  ULDC.64 UR4, c[0x0][0x590] ;  /* 0x0001640000047ab9 */ /* 0x000fe40000000a00 */
[----:B------:R-:W-:-:S04]  /*13a0*/  ISETP.NE.U32.AND P0, PT, RZ, UR4, PT ;  /* 0x00000004ff007c0c */ /* 0x000fc8000bf05070 */
[----:B------:R-:W-:-:S13]  /*13b0*/  ISETP.NE.AND.EX P0, PT, RZ, UR5, PT, P0 ;  /* 0x00000005ff007c0c */ /* 0x000fda000bf05300 */
[----:B------:R-:W-:Y:S05]  /*13c0*/  @!P0 BRA `(.L_x_17) ;  /* 0x00000000000c8947 */ /* 0x000fea0003800000 */
[----:B01----:R-:W0:Y:S02]  /*13d0*/  LDC.64 R4, c[0x0][0x590] ;  /* 0x00016400ff047b82 */ /* 0x003e240000000a00 */
[----:B0-----:R1:W5:Y:S01]  /*13e0*/  LDG.E R106, desc[UR36][R4.64] ;  /* 0x00000024046a7981 */ /* 0x001362000c1e1900 */
[----:B------:R-:W-:Y:S05]  /*13f0*/  BRA `(.L_x_16) ;  /* 0x0000000000087947 */ /* 0x000fea0003800000 */
.L_x_17:
[----:B------:R-:W-:Y:S02]  /*1400*/  ULDC UR4, c[0x0][0x584] ;  /* 0x0001610000047ab9 */ /* 0x000fe40000000800 */
[----:B------:R-:W-:-:S07]  /*1410*/  IMAD.U32 R106, RZ, RZ, UR4 ;  /* 0x00000004ff6a7e24 */ /* 0x000fce000f8e00ff */
.L_x_16:
[----:B------:R-:W-:-:S13]  /*1420*/  LOP3.LUT P0, RZ, R0, 0xff, RZ, 0xc0, !PT ;  /* 0x000000ff00ff7812 */ /* 0x000fda000780c0ff */
[----:B------:R-:W-:Y:S05]  /*1430*/  @!P0 EXIT ;  /* 0x000000000000894d */ /* 0x000fea0003800000 */
[----:B------:R-:W-:Y:S01]  /*1440*/  ULDC UR4, c[0x0][0x28c] ;  /* 0x0000a30000047ab9 */ /* 0x000fe20000000800 */
[----:B------:R-:W-:Y:S01]  /*1450*/  LOP3.LUT R112, R19, 0x1, RZ, 0xfc, !PT ;  /* 0x0000000113707812 */ /* 0x000fe200078efcff */
[----:B------:R-:W-:Y:S01]  /*1460*/  UIADD3 UR4, UR4, 0xf, URZ ;  /* 0x0000000f04047890 */ /* 0x000fe2000fffe03f */
[----:B------:R-:W-:Y:S01]  /*1470*/  UMOV UR38, URZ ;  /* 0x0000003f00267c82 */ /* 0x000fe20008000000 */
[----:B------:R-:W-:Y:S02]  /*1480*/  UMOV UR39, URZ ;  /* 0x0000003f00277c82 */ /* 0x000fe40008000000 */
[----:B------:R-:W-:-:S04]  /*1490*/  USHF.R.S32.HI UR5, URZ, 0x1f, UR4 ;  /* 0x0000001f3f057899 */ /* 0x000fc80008011404 */
[----:B------:R-:W-:-:S04]  /*14a0*/  ULEA.HI UR5, UR5, UR4, URZ, 0x4 ;  /* 0x0000000405057291 */ /* 0x000fc8000f8f203f */
[----:B------:R-:W-:-:S12]  /*14b0*/  USHF.R.S32.HI UR40, URZ, 0x4, UR5 ;  /* 0x000000043f287899 */ /* 0x000fd80008011405 */
.L_x_195:
[----:B------:R-:W-:Y:S01]  /*14c0*/  LOP3.LUT R0, R18, 0x80, RZ, 0xc0, !PT ;  /* 0x0000008012007812 */ /* 0x000fe200078ec0ff */
[----:B--2---:R-:W2:Y:S01]  /*14d0*/  S2UR UR6, SR_CgaCtaId ;  /* 0x00000000000679c3 */ /* 0x004ea20000008800 */
[----:B------:R-:W-:Y:S02]  /*14e0*/  UMOV UR41, 0x400 ;  /* 0x0000040000297882 */ /* 0x000fe40000000000 */
[----:B------:R-:W-:-:S06]  /*14f0*/  SHF.R.U32.HI R0, RZ, 0x7, R0 ;  /* 0x00000007ff007819 */ /* 0x000fcc0000011600 */
[----:B---3--:R-:W3:Y:S01]  /*1500*/  SHFL.IDX PT, R0, R0, RZ, 0x1f ;  /* 0x00001fff00007589 */ /* 0x008ee200000e0000 */
[----:B--2---:R-:W-:Y:S01]  /*1510*/  ULEA UR41, UR6, UR41, 0x18 ;  /* 0x0000002906297291 */ /* 0x004fe2000f8ec03f */
[----:B---3--:R-:W-:-:S13]  /*1520*/  R2UR UR4, R0 ;  /* 0x00000000000472ca */ /* 0x008fda00000e0000 */
[----:B------:R-:W-:-:S04]  /*1530*/  ULEA.HI UR5, UR4, UR4, URZ, 0x1 ;  /* 0x0000000404057291 */ /* 0x000fc8000f8f083f */
[----:B------:R-:W-:-:S04]  /*1540*/  ULOP3.LUT UR5, UR5, 0x1ffffe, URZ, 0xc0, !UPT ;  /* 0x001ffffe05057892 */ /* 0x000fc8000f8ec03f */
[----:B------:R-:W-:-:S03]  /*1550*/  UIADD3 UR5, UR4, -UR5, URZ ;  /* 0x8000000504057290 */ /* 0x000fc6000fffe03f */
[----:B------:R-:W-:Y:S01]  /*1560*/  ULDC UR4, c[0x0][0x28c] ;  /* 0x0000a30000047ab9 */ /* 0x000fe20000000800 */
[----:B------:R-:W-:Y:S01]  /*1570*/  ULEA UR5, UR5, UR41, 0xb ;  /* 0x0000002905057291 */ /* 0x000fe2000f8e583f */
[----:B------:R-:W-:-:S03]  /*1580*/  ISETP.LT.AND P0, PT, RZ, UR4, PT ;  /* 0x00000004ff007c0c */ /* 0x000fc6000bf01270 */
[----:B------:R-:W-:-:S04]  /*1590*/  UIADD3 UR5, UR5, 0x280, URZ ;  /* 0x0000028005057890 */ /* 0x000fc8000fffe03f */
[----:B------:R-:W-:-:S04]  /*15a0*/  USHF.R.U32.HI UR5, URZ, 0x4, UR5 ;  /* 0x000000043f057899 */ /* 0x000fc80008011605 */
[----:B------:R-:W-:Y:S02]  /*15b0*/  ULOP3.LUT UR42, UR5, 0x3fff, URZ, 0xc0, !UPT ;  /* 0x00003fff052a7892 */ /* 0x000fe4000f8ec03f */
[----:B-1--45:R-:W-:Y:S10]  /*15c0*/  @P0 BRA `(.L_x_18) ;  /* 0x0000000000400947 */ /* 0x032ff40003800000 */
[----:B------:R-:W-:Y:S01]  /*15d0*/  MOV R0, 0x0 ;  /* 0x0000000000007802 */ /* 0x000fe20000000f00 */
[----:B------:R-:W-:Y:S01]  /*15e0*/  ULDC.64 UR4, c[0x4][0x68] ;  /* 0x01001a0000047ab9 */ /* 0x000fe20000000a00 */
[----:B------:R-:W-:Y:S01]  /*15f0*/  ULDC.64 UR6, c[0x4][0x8] ;  /* 0x0100020000067ab9 */ /* 0x000fe20000000a00 */
[----:B01----:R-:W-:Y:S01]  /*1600*/  IMAD.U32 R4, RZ, RZ, UR4 ;  /* 0x00000004ff047e24 */ /* 0x003fe2000f8e00ff */
[----:B------:R0:W1:Y:S01]  /*1610*/  LDC.64 R14, c[0x4][R0] ;  /* 0x01000000000e7b82 */ /* 0x0000620000000a00 */
[----:B------:R-:W-:Y:S01]  /*1620*/  IMAD.U32 R5, RZ, RZ, UR5 ;  /* 0x00000005ff057e24 */ /* 0x000fe2000f8e00ff */
[----:B------:R-:W-:Y:S01]  /*1630*/  ULDC.64 UR4, c[0x4][0x70] ;  /* 0x01001c0000047ab9 */ /* 0x000fe20000000a00 */
[----:B------:R-:W-:Y:S02]  /*1640*/  IMAD.U32 R10, RZ, RZ, UR6 ;  /* 0x00000006ff0a7e24 */ /* 0x000fe4000f8e00ff */
[----:B------:R-:W-:Y:S02]  /*1650*/  IMAD.U32 R6, RZ, RZ, UR4 ;  /* 0x00000004ff067e24 */ /* 0x000fe4000f8e00ff */
[----:B------:R-:W-:-:S02]  /*1660*/  IMAD.U32 R7, RZ, RZ, UR5 ;  /* 0x00000005ff077e24 */ /* 0x000fc4000f8e00ff */
[----:B------:R-:W-:Y:S02]  /*1670*/  IMAD.U32 R11, RZ, RZ, UR7 ;  /* 0x00000007ff0b7e24 */ /* 0x000fe4000f8e00ff */
[----:B------:R-:W-:Y:S02]  /*1680*/  IMAD.MOV.U32 R8, RZ, RZ, 0x1e1 ;  /* 0x000001e1ff087424 */ /* 0x000fe400078e00ff */
[----:B------:R-:W-:Y:S02]  /*1690*/  IMAD.MOV.U32 R12, RZ, RZ, 0x1 ;  /* 0x00000001ff0c7424 */ /* 0x000fe400078e00ff */
[----:B0-----:R-:W-:-:S07]  /*16a0*/  IMAD.MOV.U32 R13, RZ, RZ, RZ ;  /* 0x000000ffff0d7224 */ /* 0x001fce00078e00ff */
[----:B------:R-:W-:-:S07]  /*16b0*/  LEPC R20, `(.L_x_18) ;  /* 0x000000001014794e */ /* 0x000fce0000000000 */
[----:B-1---5:R-:W-:Y:S05]  /*16c0*/  CALL.ABS.NOINC R14 ;  /* 0x000000000e007343 */ /* 0x022fea0003c00000 */
.L_x_18:
[----:B------:R-:W-:-:S13]  /*16d0*/  ISETP.NE.AND P0, PT, R112, 0x3, PT ;  /* 0x000000037000780c */ /* 0x000fda0003f05270 */
[----:B------:R-:W-:Y:S05]  /*16e0*/  @!P0 BRA `(.L_x_19) ;  /* 0x0000000000048947 */ /* 0x000fea0003800000 */
[----:B------:R-:W-:Y:S01]  /*16f0*/  BPT.TRAP 0x1 ;  /* 0x000000040000795c */ /* 0x000fe20000300000 */
.L_x_19:
[----:B------:R-:W-:Y:S02]  /*1700*/  IMAD.U32 R3, RZ, RZ, UR39 ;  /* 0x00000027ff037e24 */ /* 0x000fe4000f8e00ff */
[----:B------:R-:W-:-:S03]  /*1710*/  IMAD.U32 R0, RZ, RZ, UR38 ;  /* 0x00000026ff007e24 */ /* 0x000fc6000f8e00ff */
[----:B------:R-:W-:Y:S02]  /*1720*/  LEA R3, R3, UR41, 0x3 ;  /* 0x0000002903037c11 */ /* 0x000fe4000f8e18ff */
[----:B------:R-:W-:-:S04]  /*1730*/  SHF.L.U32 R0, R0, 0x1f, RZ ;  /* 0x0000001f00007819 */ /* 0x000fc800000006ff */
[----:B------:R2:W3:Y:S01]  /*1740*/  SYNCS.PHASECHK.TRANS64.TRYWAIT P1, [R3+URZ], R0 ;  /* 0x00000000030075a7 */ /* 0x0004e2000802017f */
[----:B------:R-:W-:Y:S05]  /*1750*/  @!P0 BRA `(.L_x_20) ;  /* 0x0000000000048947 */ /* 0x000fea0003800000 */
[----:B------:R-:W-:Y:S01]  /*1760*/  BPT.TRAP 0x1 ;  /* 0x000000040000795c */ /* 0x000fe20000300000 */
.L_x_20:
[----:B---3--:R-:W-:Y:S05]  /*1770*/  @P1 BRA `(.L_x_21) ;  /* 0x0000000000081947 */ /* 0x008fea0003800000 */
[----:B------:R-:W3:Y:S02]  /*1780*/  SYNCS.PHASECHK.TRANS64.TRYWAIT P1, [R3+URZ], R0 ;  /* 0x00000000030075a7 */ /* 0x000ee4000802017f */
[----:B---3--:R-:W-:Y:S05]  /*1790*/  @!P1 BRA `(.L_x_22) ;  /* 0x0000008000a49947 */ /* 0x008fea0003800000 */
.L_x_21:
[----:B------:R-:W-:-:S04]  /*17a0*/  UISETP.LT.AND UP0, UPT, UR40, 0x1, UPT ;  /* 0x000000012800788c */ /* 0x000fc8000bf01270 */
[----:B------:R-:W-:-:S06]  /*17b0*/  USEL UR4, UR40, 0x1, UP0 ;  /* 0x0000000128047887 */ /* 0x000fcc0008000000 */
[----:B--23--:R-:W-:Y:S01]  /*17c0*/  IMAD.U32 R0, RZ, RZ, UR4 ;  /* 0x00000004ff007e24 */ /* 0x00cfe2000f8e00ff */
[----:B------:R-:W-:Y:S05]  /*17d0*/  WARPSYNC.ALL ;  /* 0x0000000000007948 */ /* 0x000fea0003800000 */
[----:B------:R-:W-:-:S04]  /*17e0*/  IADD3 R0, -R0, UR40, RZ ;  /* 0x0000002800007c10 */ /* 0x000fc8000fffe1ff */
[----:B------:R-:W-:Y:S01]  /*17f0*/  ISETP.GE.AND P1, PT, R0, 0x1, PT ;  /* 0x000000010000780c */ /* 0x000fe20003f26270 */
[----:B------:R-:W-:Y:S01]  /*1800*/  UIADD3 UR4, UR41, 0x19280, URZ ;  /* 0x0001928029047890 */ /* 0x000fe2000fffe03f */
[----:B------:R-:W-:Y:S01]  /*1810*/  WARPGROUP.ARRIVE ;  /* 0x00000000000079c5 */ /* 0x000fe20000000000 */
[----:B------:R-:W-:Y:S01]  /*1820*/  UMOV UR9, 0xc0000010 ;  /* 0xc000001000097882 */ /* 0x000fe20000000000 */
[----:B------:R-:W-:Y:S01]  /*1830*/  UMOV UR11, 0xc0000010 ;  /* 0xc0000010000b7882 */ /* 0x000fe20000000000 */
[----:B------:R-:W-:Y:S02]  /*1840*/  USHF.R.U32.HI UR5, URZ, 0x4, UR4 ;  /* 0x000000043f057899 */ /* 0x000fe40008011604 */
[----:B------:R-:W-:Y:S02]  /*1850*/  ULOP3.LUT UR4, UR42, 0x10000, URZ, 0xfc, !UPT ;  /* 0x000100002a047892 */ /* 0x000fe4000f8efc3f */
[----:B------:R-:W-:Y:S02]  /*1860*/  ULOP3.LUT UR5, UR5, 0x3fff, URZ, 0xc0, !UPT ;  /* 0x00003fff05057892 */ /* 0x000fe4000f8ec03f */
[----:B------:R-:W-:-:S02]  /*1870*/  ULEA UR8, UR39, UR4, 0x8 ;  /* 0x0000000427087291 */ /* 0x000fc4000f8e403f */
[----:B------:R-:W-:Y:S01]  /*1880*/  ULOP3.LUT UR5, UR5, 0x10000, URZ, 0xfc, !UPT ;  /* 0x0001000005057892 */ /* 0x000fe2000f8efc3f */
[----:B------:R-:W-:Y:S01]  /*1890*/  UMOV UR13, UR9 ;  /* 0x00000009000d7c82 */ /* 0x000fe20008000000 */
[----:B------:R-:W-:Y:S02]  /*18a0*/  UMOV UR15, 0xc0000010 ;  /* 0xc0000010000f7882 */ /* 0x000fe40000000000 */
[----:B------:R-:W-:Y:S01]  /*18b0*/  UIMAD UR6, UR39, 0x140, UR5 ;  /* 0x00000140270678a4 */ /* 0x000fe2000f8e0205 */
[----:B------:R-:W-:-:S03]  /*18c0*/  UMOV UR12, UR8 ;  /* 0x00000008000c7c82 */ /* 0x000fc60008000000 */
[----:B------:R-:W-:Y:S02]  /*18d0*/  UIADD3 UR7, UR6, 0x40, URZ ;  /* 0x0000004006077890 */ /* 0x000fe4000fffe03f */
[----:B------:R-:W-:Y:S02]  /*18e0*/  UIADD3 UR14, UR6, 0x80, URZ ;  /* 0x00000080060e7890 */ /* 0x000fe4000fffe03f */
[----:B------:R-:W-:Y:S01]  /*18f0*/  UMOV UR10, UR6 ;  /* 0x00000006000a7c82 */ /* 0x000fe20008000000 */
[----:B------:R-:W-:Y:S01]  /*1900*/  UIADD3 UR16, UR6, 0xc0, URZ ;  /* 0x000000c006107890 */ /* 0x000fe2000fffe03f */
[----:B------:R-:W-:Y:S01]  /*1910*/  HGMMA.64x32x16.F32.BF16 R88, gdesc[UR8], RZ, !UPT, gsb0 ;  /* 0x00600000085879f0 */ /* 0x000fe2000c0018ff */
[----:B------:R-:W-:Y:S01]  /*1920*/  UMOV UR10, UR7 ;  /* 0x00000007000a7c82 */ /* 0x000fe20008000000 */
[----:B------:R-:W-:Y:S01]  /*1930*/  UMOV UR11, 0xc0000010 ;  /* 0xc0000010000b7882 */ /* 0x000fe20000000000 */
[----:B------:R-:W-:Y:S01]  /*1940*/  UIADD3 UR6, UR6, 0x100, URZ ;  /* 0x0000010006067890 */ /* 0x000fe2000fffe03f */
[----:B------:R-:W-:-:S02]  /*1950*/  WARPGROUP.DEPBAR.LE gsb0, 0x0 ;  /* 0x00008000000079c5 */ /* 0x000fc40000010000 */
[----:B------:R-:W-:-:S06]  /*1960*/  WARPGROUP.ARRIVE ;  /* 0x00000000000079c5 */ /* 0x000fcc0000000000 */
[----:B------:R-:W-:Y:S01]  /*1970*/  HGMMA.64x32x16.F32.BF16 R72, gdesc[UR8], RZ, !UPT, gsb0 ;  /* 0x00600000084879f0 */ /* 0x000fe2000c0018ff */
[----:B------:R-:W-:Y:S01]  /*1980*/  UMOV UR10, UR16 ;  /* 0x00000010000a7c82 */ /* 0x000fe20008000000 */
[----:B------:R-:W-:Y:S01]  /*1990*/  UMOV UR11, 0xc0000010 ;  /* 0xc0000010000b7882 */ /* 0x000fe20000000000 */
[----:B------:R-:W-:Y:S02]  /*19a0*/  WARPGROUP.DEPBAR.LE gsb0, 0x0 ;  /* 0x00008000000079c5 */ /* 0x000fe40000010000 */
[----:B------:R-:W-:-:S06]  /*19b0*/  WARPGROUP.ARRIVE ;  /* 0x00000000000079c5 */ /* 0x000fcc0000000000 */
[----:B------:R-:W-:Y:S03]  /*19c0*/  HGMMA.64x32x16.F32.BF16 R56, gdesc[UR12], RZ, !UPT, gsb0 ;  /* 0x006000000c3879f0 */ /* 0x000fe6000c0018ff */
[----:B------:R-:W-:Y:S02]  /*19d0*/  WARPGROUP.DEPBAR.LE gsb0, 0x0 ;  /* 0x00008000000079c5 */ /* 0x000fe40000010000 */
        /* <DEDUP_REMOVED lines=8> */
[----:B------:R-:W-:Y:S05]  /*1a60*/  @!P1 BRA `(.L_x_23) ;  /* 0x00000004001c9947 */ /* 0x000fea0003800000 */
[----:B------:R-:W-:Y:S01]  /*1a70*/  UIADD3 UR6, UR39, 0x1, URZ ;  /* 0x0000000127067890 */ /* 0x000fe2000fffe03f */
[----:B------:R-:W-:Y:S02]  /*1a80*/  IMAD.MOV.U32 R3, RZ, RZ, R0 ;  /* 0x000000ffff037224 */ /* 0x000fe400078e0000 */
[----:B01----:R-:W-:Y:S01]  /*1a90*/  IMAD.U32 R4, RZ, RZ, UR39 ;  /* 0x00000027ff047e24 */ /* 0x003fe2000f8e00ff */
[----:B------:R-:W-:-:S04]  /*1aa0*/  UISETP.NE.AND UP0, UPT, UR6, 0x19, UPT ;  /* 0x000000190600788c */ /* 0x000fc8000bf05270 */
[----:B------:R-:W-:Y:S02]  /*1ab0*/  USEL UR7, URZ, 0x1, UP0 ;  /* 0x000000013f077887 */ /* 0x000fe40008000000 */
[----:B------:R-:W-:Y:S02]  /*1ac0*/  USEL UR6, UR6, URZ, UP0 ;  /* 0x0000003f06067287 */ /* 0x000fe40008000000 */
[----:B------:R-:W-:-:S06]  /*1ad0*/  ULOP3.LUT UR7, UR38, UR7, URZ, 0x3c, !UPT ;  /* 0x0000000726077292 */ /* 0x000fcc000f8e3c3f */
[----:B------:R-:W-:-:S07]  /*1ae0*/  IMAD.U32 R7, RZ, RZ, UR7 ;  /* 0x00000007ff077e24 */ /* 0x000fce000f8e00ff */
.L_x_30:
[----:B------:R-:W-:Y:S05]  /*1af0*/  @!P0 BRA `(.L_x_24) ;  /* 0x0000000000048947 */ /* 0x000fea0003800000 */
[----:B------:R-:W-:Y:S01]  /*1b00*/  BPT.TRAP 0x1 ;  /* 0x000000040000795c */ /* 0x000fe20000300000 */
.L_x_24:
[----:B------:R-:W-:Y:S01]  /*1b10*/  ULEA UR7, UR6, UR41, 0x3 ;  /* 0x0000002906077291 */ /* 0x000fe2000f8e183f */
[----:B------:R-:W-:-:S08]  /*1b20*/  SHF.L.U32 R5, R7, 0x1f, RZ ;  /* 0x0000001f07057819 */ /* 0x000fd000000006ff */
[----:B------:R0:W1:Y:S01]  /*1b30*/  SYNCS.PHASECHK.TRANS64.TRYWAIT P1, [UR7], R5 ;  /* 0x00000005ff0075a7 */ /* 0x0000620008020147 */
[----:B------:R-:W-:Y:S05]  /*1b40*/  @!P0 BRA `(.L_x_25) ;  /* 0x0000000000048947 */ /* 0x000fea0003800000 */
[----:B------:R-:W-:Y:S01]  /*1b50*/  BPT.TRAP 0x1 ;  /* 0x000000040000795c */ /* 0x000fe20000300000 */
.L_x_25:
[----:B-1----:R-:W-:Y:S05]  /*1b60*/  @P1 BRA `(.L_x_26) ;  /* 0x0000000000081947 */ /* 0x002fea0003800000 */
[----:B------:R-:W1:Y:S02]  /*1b70*/  SYNCS.PHASECHK.TRANS64.TRYWAIT P1, [UR7], R5 ;  /* 0x00000005ff0075a7 */ /* 0x000e640008020147 */
[----:B-1----:R-:W-:Y:S05]  /*1b80*/  @!P1 BRA `(.L_x_27) ;  /* 0x0000007c00bc9947 */ /* 0x002fea0003800000 */
.L_x_26:
[----:B------:R-:W-:Y:S01]  /*1b90*/  ULEA UR8, UR6, UR4, 0x8 ;  /* 0x0000000406087291 */ /* 0x000fe2000f8e403f */
[----:B------:R-:W-:Y:S01]  /*1ba0*/  WARPGROUP.ARRIVE ;  /* 0x00000000000079c5 */ /* 0x000fe20000000000 */
[----:B------:R-:W-:Y:S01]  /*1bb0*/  UIMAD UR7, UR6, 0x140, UR5 ;  /* 0x00000140060778a4 */ /* 0x000fe2000f8e0205 */
[----:B------:R-:W-:Y:S01]  /*1bc0*/  UMOV UR9, 0xc0000010 ;  /* 0xc000001000097882 */ /* 0x000fe20000000000 */
[----:B------:R-:W-:Y:S02]  /*1bd0*/  UMOV UR11, 0xc0000010 ;  /* 0xc0000010000b7882 */ /* 0x000fe40000000000 */
[----:B------:R-:W-:Y:S02]  /*1be0*/  UIADD3 UR12, UR7, 0x40, URZ ;  /* 0x00000040070c7890 */ /* 0x000fe4000fffe03f */
[----:B------:R-:W-:Y:S02]  /*1bf0*/  UIADD3 UR13, UR7, 0x80, URZ ;  /* 0x00000080070d7890 */ /* 0x000fe4000fffe03f */
[----:B------:R-:W-:Y:S01]  /*1c00*/  UMOV UR10, UR7 ;  /* 0x00000007000a7c82 */ /* 0x000fe20008000000 */
[----:B------:R-:W-:Y:S01]  /*1c10*/  UIADD3 UR14, UR7, 0xc0, URZ ;  /* 0x000000c0070e7890 */ /* 0x000fe2000fffe03f */
[----:B------:R-:W-:Y:S01]  /*1c20*/  HGMMA.64x32x16.F32.BF16 R88, gdesc[UR8], R88, gsb0 ;  /* 0x00600000085879f0 */ /* 0x000fe20008001858 */
[----:B------:R-:W-:Y:S01]  /*1c30*/  UMOV UR10, UR12 ;  /* 0x0000000c000a7c82 */ /* 0x000fe20008000000 */
[----:B------:R-:W-:Y:S01]  /*1c40*/  UMOV UR11, 0xc0000010 ;  /* 0xc0000010000b7882 */ /* 0x000fe20000000000 */
[----:B------:R-:W-:Y:S01]  /*1c50*/  UIADD3 UR7, UR7, 0x100, URZ ;  /* 0x0000010007077890 */ /* 0x000fe2000fffe03f */
[----:B------:R-:W-:-:S02]  /*1c60*/  WARPGROUP.DEPBAR.LE gsb0, 0x0 ;  /* 0x00008000000079c5 */ /* 0x000fc40000010000 */
[----:B------:R-:W-:-:S06]  /*1c70*/  WARPGROUP.ARRIVE ;  /* 0x00000000000079c5 */ /* 0x000fcc0000000000 */
[----:B------:R-:W-:Y:S01]  /*1c80*/  HGMMA.64x32x16.F32.BF16 R72, gdesc[UR8], R72, gsb0 ;  /* 0x00600000084879f0 */ /* 0x000fe20008001848 */
[----:B------:R-:W-:Y:S01]  /*1c90*/  UMOV UR10, UR13 ;  /* 0x0000000d000a7c82 */ /* 0x000fe20008000000 */
[----:B------:R-:W-:Y:S01]  /*1ca0*/  UMOV UR11, 0xc0000010 ;  /* 0xc0000010000b7882 */ /* 0x000fe20000000000 */
[----:B------:R-:W-:Y:S02]  /*1cb0*/  WARPGROUP.DEPBAR.LE gsb0, 0x0 ;  /* 0x00008000000079c5 */ /* 0x000fe40000010000 */
        /* <DEDUP_REMOVED lines=11> */
[----:B------:R-:W-:Y:S03]  /*1d70*/  HGMMA.64x32x16.F32.BF16 R24, gdesc[UR8], R24, gsb0 ;  /* 0x00600000081879f0 */ /* 0x000fe60008001818 */
[----:B------:R-:W-:Y:S02]  /*1d80*/  WARPGROUP.DEPBAR.LE gsb0, 0x0 ;  /* 0x00008000000079c5 */ /* 0x000fe40000010000 */
[----:B------:R-:W-:Y:S05]  /*1d90*/  @!P0 BRA `(.L_x_28) ;  /* 0x0000000000048947 */ /* 0x000fea0003800000 */
[----:B------:R-:W-:Y:S01]  /*1da0*/  BPT.TRAP 0x1 ;  /* 0x000000040000795c */ /* 0x000fe20000300000 */
.L_x_28:
[----:B------:R-:W-:-:S13]  /*1db0*/  ISETP.NE.AND P1, PT, R23, RZ, PT ;  /* 0x000000ff1700720c */ /* 0x000fda0003f25270 */
[----:B01----:R-:W-:-:S05]  /*1dc0*/  @P1 LEA R5, R4, UR41, 0x3 ;  /* 0x0000002904051c11 */ /* 0x003fca000f8e18ff */
[----:B------:R-:W-:-:S05]  /*1dd0*/  @P1 VIADD R5, R5, 0xc8 ;  /* 0x000000c805051836 */ /* 0x000fca0000000000 */
[----:B------:R-:W-:-:S04]  /*1de0*/  @P1 PRMT R5, R22, 0x654, R5 ;  /* 0x0000065416051816 */ /* 0x000fc80000000005 */
[----:B------:R0:W-:Y:S01]  /*1df0*/  @P1 SYNCS.ARRIVE.TRANS64.RED.A1T0 RZ, [R5+URZ], RZ ;  /* 0x000000ff05ff19a7 */ /* 0x0001e2000810043f */
[----:B------:R-:W-:-:S13]  /*1e00*/  ISETP.GT.U32.AND P1, PT, R19, 0x1, PT ;  /* 0x000000011300780c */ /* 0x000fda0003f24070 */
[----:B0-----:R-:W-:Y:S05]  /*1e10*/  @P1 BRA `(.L_x_29) ;  /* 0x0000000000041947 */ /* 0x001fea0003800000 */
[----:B------:R-:W-:Y:S01]  /*1e20*/  BPT.TRAP 0x1 ;  /* 0x000000040000795c */ /* 0x000fe20000300000 */
.L_x_29:
[----:B------:R-:W-:Y:S01]  /*1e30*/  UIADD3 UR6, UR6, 0x1, URZ ;  /* 0x0000000106067890 */ /* 0x000fe2000fffe03f */
[C---:B------:R-:W-:Y:S01]  /*1e40*/  ISETP.GT.AND P2, PT, R3.reuse, 0x1, PT ;  /* 0x000000010300780c */ /* 0x040fe20003f44270 */
[----:B------:R-:W-:Y:S02]  /*1e50*/  VIADD R4, R4, 0x1 ;  /* 0x0000000104047836 */ /* 0x000fe40000000000 */
[----:B------:R-:W-:Y:S01]  /*1e60*/  UISETP.NE.AND UP0, UPT, UR6, 0x19, UPT ;  /* 0x000000190600788c */ /* 0x000fe2000bf05270 */
[----:B------:R-:W-:Y:S02]  /*1e70*/  VIADD R3, R3, 0xffffffff ;  /* 0xffffffff03037836 */ /* 0x000fe40000000000 */
[C---:B------:R-:W-:Y:S01]  /*1e80*/  ISETP.NE.AND P1, PT, R4.reuse, 0x19, PT ;  /* 0x000000190400780c */ /* 0x040fe20003f25270 */
[----:B------:R-:W-:Y:S02]  /*1e90*/  USEL UR7, URZ, 0x1, UP0 ;  /* 0x000000013f077887 */ /* 0x000fe40008000000 */
[----:B------:R-:W-:Y:S01]  /*1ea0*/  USEL UR6, UR6, URZ, UP0 ;  /* 0x0000003f06067287 */ /* 0x000fe20008000000 */
[----:B------:R-:W-:-:S03]  /*1eb0*/  SEL R4, R4, RZ, P1 ;  /* 0x000000ff04047207 */ /* 0x000fc60000800000 */
[----:B------:R-:W-:Y:S01]  /*1ec0*/  LOP3.LUT R7, R7, UR7, RZ, 0x3c, !PT ;  /* 0x0000000707077c12 */ /* 0x000fe2000f8e3cff */
[----:B------:R-:W-:Y:S07]  /*1ed0*/  @P2 BRA `(.L_x_30) ;  /* 0xfffffffc00042947 */ /* 0x000fee000383ffff */
.L_x_23:
[----:B------:R-:W2:Y:S02]  /*1ee0*/  LDC R3, c[0x0][0x28c] ;  /* 0x0000a300ff037b82 */ /* 0x000ea40000000800 */
[----:B--2---:R-:W-:-:S13]  /*1ef0*/  ISETP.GE.AND P1, PT, R3, 0x1, PT ;  /* 0x000000010300780c */ /* 0x004fda0003f26270 */
[----:B------:R-:W-:Y:S05]  /*1f00*/  @!P1 BRA `(.L_x_31) ;  /* 0x0000000000389947 */ /* 0x000fea0003800000 */
[----:B------:R-:W-:Y:S05]  /*1f10*/  @!P0 BRA `(.L_x_32) ;  /* 0x0000000000048947 */ /* 0x000fea0003800000 */
[----:B------:R-:W-:Y:S01]  /*1f20*/  BPT.TRAP 0x1 ;  /* 0x000000040000795c */ /* 0x000fe20000300000 */
.L_x_32:
[----:B------:R-:W-:-:S13]  /*1f30*/  ISETP.NE.AND P0, PT, R23, RZ, PT ;  /* 0x000000ff1700720c */ /* 0x000fda0003f05270 */
[----:B------:R-:W-:-:S04]  /*1f40*/  @P0 VIADD R0, R0, UR39 ;  /* 0x0000002700000c36 */ /* 0x000fc80008000000 */
[----:B01----:R-:W-:-:S05]  /*1f50*/  @P0 IMAD.WIDE.U32 R4, R0, 0x51eb851f, RZ ;  /* 0x51eb851f00040825 */ /* 0x003fca00078e00ff */
[----:B------:R-:W-:-:S05]  /*1f60*/  @P0 SHF.R.U32.HI R5, RZ, 0x3, R5 ;  /* 0x00000003ff050819 */ /* 0x000fca0000011605 */
[----:B------:R-:W-:-:S05]  /*1f70*/  @P0 IMAD R0, R5, -0x19, R0 ;  /* 0xffffffe705000824 */ /* 0x000fca00078e0200 */
[----:B------:R-:W-:-:S05]  /*1f80*/  @P0 LEA R0, R0, UR41, 0x3 ;  /* 0x0000002900000c11 */ /* 0x000fca000f8e18ff */
[----:B------:R-:W-:-:S05]  /*1f90*/  @P0 VIADD R3, R0, 0xc8 ;  /* 0x000000c800030836 */ /* 0x000fca0000000000 */
[----:B------:R-:W-:-:S04]  /*1fa0*/  @P0 PRMT R3, R22, 0x654, R3 ;  /* 0x0000065416030816 */ /* 0x000fc80000000003 */
[----:B------:R2:W-:Y:S01]  /*1fb0*/  @P0 SYNCS.ARRIVE.TRANS64.RED.A1T0 RZ, [R3+URZ], RZ ;  /* 0x000000ff03ff09a7 */ /* 0x0005e2000810043f */
[----:B------:R-:W-:-:S13]  /*1fc0*/  ISETP.GT.U32.AND P0, PT, R19, 0x1, PT ;  /* 0x000000011300780c */ /* 0x000fda0003f04070 */
[----:B--2---:R-:W-:Y:S05]  /*1fd0*/  @P0 BRA `(.L_x_31) ;  /* 0x0000000000040947 */ /* 0x004fea0003800000 */
[----:B------:R-:W-:Y:S01]  /*1fe0*/  BPT.TRAP 0x1 ;  /* 0x000000040000795c */ /* 0x000fe20000300000 */
.L_x_31:
[----:B------:R-:W2:Y:S01]  /*1ff0*/  LDC R6, c[0x0][0x288] ;  /* 0x0000a200ff067b82 */ /* 0x000ea20000000800 */
[--C-:B------:R-:W-:Y:S01]  /*2000*/  SHF.R.U32.HI R0, RZ, 0x2, R18.reuse ;  /* 0x00000002ff007819 */ /* 0x100fe20000011612 */
[----:B------:R-:W-:Y:S01]  /*2010*/  IMAD R9, R108, 0xa0, RZ ;  /* 0x000000a06c097824 */ /* 0x000fe200078e02ff */
[----:B01----:R-:W-:Y:S01]  /*2020*/  SHF.R.U32.HI R5, RZ, 0x7, R18 ;  /* 0x00000007ff057819 */ /* 0x003fe20000011612 */
[----:B------:R-:W-:Y:S01]  /*2030*/  UIADD3 UR39, UR40, UR39, URZ ;  /* 0x0000002728277290 */ /* 0x000fe2000fffe03f */
[----:B------:R-:W-:Y:S01]  /*2040*/  LOP3.LUT R3, R0, 0x7, RZ, 0xc0, !PT ;  /* 0x0000000700037812 */ /* 0x000fe200078ec0ff */
[C---:B------:R-:W-:Y:S01]  /*2050*/  IMAD.SHL.U32 R14, R18.reuse, 0x2, RZ ;  /* 0x00000002120e7824 */ /* 0x040fe200078e00ff */
[----:B------:R-:W-:Y:S01]  /*2060*/  LOP3.LUT R0, R5, 0x1, RZ, 0xc0, !PT ;  /* 0x0000000105007812 */ /* 0x000fe200078ec0ff */
[----:B------:R-:W-:Y:S01]  /*2070*/  UISETP.GT.U32.AND UP0, UPT, UR39, 0x18, UPT ;  /* 0x000000182700788c */ /* 0x000fe2000bf04070 */
[C---:B------:R-:W-:Y:S01]  /*2080*/  LOP3.LUT R4, R18.reuse, 0x60, RZ, 0xc0, !PT ;  /* 0x0000006012047812 */ /* 0x040fe200078ec0ff */
[----:B------:R-:W-:Y:S01]  /*2090*/  ULDC UR7, c[0x0][0x284] ;  /* 0x0000a10000077ab9 */ /* 0x000fe20000000800 */
[----:B------:R-:W-:Y:S01]  /*20a0*/  LOP3.LUT R5, R18, 0x3, RZ, 0xc0, !PT ;  /* 0x0000000312057812 */ /* 0x000fe200078ec0ff */
[----:B------:R-:W-:Y:S01]  /*20b0*/  IMAD.SHL.U32 R8, R0, 0x40, RZ ;  /* 0x0000004000087824 */ /* 0x000fe200078e00ff */
[----:B------:R-:W-:Y:S01]  /*20c0*/  SHF.R.U32.HI R4, RZ, 0x1, R4 ;  /* 0x00000001ff047819 */ /* 0x000fe20000011604 */
[----:B------:R-:W-:Y:S01]  /*20d0*/  UISETP.LT.U32.AND UP0, UPT, UR40, 0x19, UP0 ;  /* 0x000000192800788c */ /* 0x000fe20008701070 */
[----:B------:R-:W-:Y:S01]  /*20e0*/  SHF.R.S32.HI R21, RZ, 0x1f, R105 ;  /* 0x0000001fff157819 */ /* 0x000fe20000011469 */
[----:B------:R-:W-:Y:S01]  /*20f0*/  UISETP.GE.U32.AND UP1, UPT, UR40, 0x19, UPT ;  /* 0x000000192800788c */ /* 0x000fe2000bf26070 */
[--C-:B------:R-:W-:Y:S01]  /*2100*/  IADD3 R7, RZ, -R4, -R3.reuse ;  /* 0x80000004ff077210 */ /* 0x100fe20007ffe803 */
[----:B------:R-:W-:Y:S01]  /*2110*/  ULDC.64 UR8, c[0x0][0x5d0] ;  /* 0x0001740000087ab9 */ /* 0x000fe20000000a00 */
[----:B------:R-:W-:Y:S01]  /*2120*/  LOP3.LUT R3, R8, 0x40, R3, 0xe2, !PT ;  /* 0x0000004008037812 */ /* 0x000fe200078ee203 */
[----:B------:R-:W-:Y:S01]  /*2130*/  UIMAD.WIDE.U32 UR4, UR39, 0x51eb851f, URZ ;  /* 0x51eb851f270478a5 */ /* 0x000fe2000f8e003f */
[----:B------:R-:W-:Y:S01]  /*2140*/  LOP3.LUT R14, R9, 0x6, R14, 0xf8, !PT ;  /* 0x00000006090e7812 */ /* 0x000fe200078ef80e */
[----:B------:R-:W-:Y:S01]  /*2150*/  USEL UR6, URZ, 0x1, !UP0 ;  /* 0x000000013f067887 */ /* 0x000fe2000c000000 */
[----:B------:R-:W-:Y:S01]  /*2160*/  IMAD.WIDE R12, R107, 0x80, RZ ;  /* 0x000000806b0c7825 */ /* 0x000fe200078e02ff */
[----:B--2---:R-:W-:Y:S01]  /*2170*/  ISETP.GE.AND P0, PT, R9, R6, PT ;  /* 0x000000060900720c */ /* 0x004fe20003f06270 */
[----:B------:R-:W-:Y:S01]  /*2180*/  USHF.R.U32.HI UR4, URZ, 0x3, UR5 ;  /* 0x000000033f047899 */ /* 0x000fe20008011605 */
[----:B------:R-:W-:Y:S01]  /*2190*/  SHF.R.S32.HI R15, RZ, 0x1f, R14 ;  /* 0x0000001fff0f7819 */ /* 0x000fe2000001140e */
[----:B------:R-:W-:Y:S01]  /*21a0*/  IMAD R8, R5, -0x2, R6 ;  /* 0xfffffffe05087824 */ /* 0x000fe200078e0206 */
[----:B------:R-:W-:Y:S01]  /*21b0*/  ULOP3.LUT UR38, UR38, UR6, URZ, 0x3c, !UPT ;  /* 0x0000000626267292 */ /* 0x000fe2000f8e3c3f */
[----:B------:R-:W-:Y:S01]  /*21c0*/  IMAD.SHL.U32 R5, R107, 0x80, RZ ;  /* 0x000000806b057824 */ /* 0x000fe200078e00ff */
[----:B------:R-:W-:Y:S01]  /*21d0*/  LOP3.LUT R123, R12, R3, R4, 0xfe, !PT ;  /* 0x000000030c7b7212 */ /* 0x000fe200078efe04 */
[----:B------:R-:W-:Y:S01]  /*21e0*/  IMAD R6, R21, UR8, RZ ;  /* 0x0000000815067c24 */ /* 0x000fe2000f8e02ff */
[----:B------:R-:W-:Y:S01]  /*21f0*/  UIMAD UR39, UR4, -0x19, UR39 ;  /* 0xffffffe7042778a4 */ /* 0x000fe2000f8e0227 */
[----:B------:R-:W-:Y:S01]  /*2200*/  IMAD R0, R0, -0x40, R7 ;  /* 0xffffffc000007824 */ /* 0x000fe200078e0207 */
[----:B------:R-:W-:Y:S01]  /*2210*/  ISETP.GE.OR P0, PT, R5, UR7, P0 ;  /* 0x0000000705007c0c */ /* 0x000fe20008706670 */
[C---:B------:R-:W-:Y:S01]  /*2220*/  IMAD R11, R105.reuse, UR9, R6 ;  /* 0x00000009690b7c24 */ /* 0x040fe2000f8e0206 */
[----:B------:R-:W-:Y:S01]  /*2230*/  @UP1 ULOP3.LUT UR38, UR38, 0x1, UR4, 0x78, !UPT ;  /* 0x0000000126261892 */ /* 0x000fe2000f8e7804 */
[----:B------:R-:W-:Y:S01]  /*2240*/  IMAD.WIDE.U32 R6, R105, UR8, R14 ;  /* 0x0000000869067c25 */ /* 0x000fe2000f8e000e */
[----:B------:R-:W-:-:S03]  /*2250*/  IADD3 R3, -R5, UR7, R0 ;  /* 0x0000000705037c10 */ /* 0x000fc6000fffe100 */
[----:B------:R-:W-:Y:S02]  /*2260*/  IMAD.IADD R7, R7, 0x1, R11 ;  /* 0x0000000107077824 */ /* 0x000fe400078e020b */
[----:B------:R-:W-:Y:S02]  /*2270*/  IMAD.IADD R4, R8, 0x1, -R9 ;  /* 0x0000000108047824 */ /* 0x000fe400078e0a09 */
[----:B------:R-:W-:Y:S02]  /*2280*/  IMAD.MOV.U32 R0, RZ, RZ, -0x1 ;  /* 0xffffffffff007424 */ /* 0x000fe400078e00ff */
[----:B------:R-:W-:Y:S05]  /*2290*/  @P0 BRA `(.L_x_33) ;  /* 0x0000004c00e00947 */ /* 0x000fea0003800000 */
[----:B------:R-:W0:Y:S01]  /*22a0*/  LDC.64 R8, c[0x0][0x5c8] ;  /* 0x00017200ff087b82 */ /* 0x000e220000000a00 */
[----:B-----5:R-:W-:Y:S01]  /*22b0*/  FSETP.NEU.AND P0, PT, R106, RZ, PT ;  /* 0x000000ff6a00720b */ /* 0x020fe20003f0d000 */
[----:B------:R-:W-:Y:S01]  /*22c0*/  BSSY B0, `(.L_x_33) ;  /* 0x00004f5000007945 */ /* 0x000fe20003800000 */
[----:B------:R-:W-:-:S04]  /*22d0*/  ISETP.GT.AND P1, PT, R4, RZ, PT ;  /* 0x000000ff0400720c */ /* 0x000fc80003f24270 */
[----:B------:R-:W-:Y:S01]  /*22e0*/  ISETP.GT.AND P2, PT, R3, RZ, P1 ;  /* 0x000000ff0300720c */ /* 0x000fe20000f44270 */
[-C--:B0-----:R-:W-:Y:S02]  /*22f0*/  IMAD R20, R13, R8.reuse, RZ ;  /* 0x000000080d147224 */ /* 0x081fe400078e02ff */
[----:B------:R-:W-:-:S04]  /*2300*/  IMAD.WIDE.U32 R10, R123, R8, R6 ;  /* 0x000000087b0a7225 */ /* 0x000fc800078e0006 */
[----:B------:R-:W-:-:S04]  /*2310*/  IMAD R5, R123, R9, R20 ;  /* 0x000000097b057224 */ /* 0x000fc800078e0214 */
[----:B------:R-:W-:Y:S01]  /*2320*/  IMAD.IADD R107, R11, 0x1, R5 ;  /* 0x000000010b6b7824 */ /* 0x000fe200078e0205 */
[----:B------:R-:W-:Y:S06]  /*2330*/  @!P0 BRA `(.L_x_34) ;  /* 0x0000003400c48947 */ /* 0x000fec0003800000 */
[----:B------:R-:W0:Y:S01]  /*2340*/  LDC.64 R116, c[0x0][0x5b8] ;  /* 0x00016e00ff747b82 */ /* 0x000e220000000a00 */
[----:B------:R-:W-:-:S07]  /*2350*/  ULDC.64 UR4, c[0x0][0x5c0] ;  /* 0x0001700000047ab9 */ /* 0x000fce0000000a00 */
[----:B------:R-:W1:Y:S08]  /*2360*/  LDC.64 R118, c[0x0][0x5b0] ;  /* 0x00016c00ff767b82 */ /* 0x000e700000000a00 */
[----:B------:R-:W2:Y:S01]  /*2370*/  LDC.64 R120, c[0x0][0x5a8] ;  /* 0x00016a00ff787b82 */ /* 0x000ea20000000a00 */
[-C--:B0-----:R-:W-:Y:S02]  /*2380*/  IMAD R6, R21, R116.reuse, RZ ;  /* 0x0000007415067224 */ /* 0x081fe400078e02ff */
[----:B------:R-:W-:-:S04]  /*2390*/  IMAD.WIDE.U32 R114, R105, R116, R14 ;  /* 0x0000007469727225 */ /* 0x000fc800078e000e */
[----:B------:R-:W-:Y:S02]  /*23a0*/  IMAD R113, R105, R117, R6 ;  /* 0x0000007569717224 */ /* 0x000fe400078e0206 */
[-C--:B-1----:R-:W-:Y:S02]  /*23b0*/  IMAD R12, R13, R118.reuse, RZ ;  /* 0x000000760d0c7224 */ /* 0x082fe400078e02ff */
[----:B------:R-:W-:Y:S02]  /*23c0*/  IMAD.IADD R21, R115, 0x1, R113 ;  /* 0x0000000173157824 */ /* 0x000fe400078e0271 */
[----:B------:R-:W-:Y:S02]  /*23d0*/  IMAD.MOV.U32 R20, RZ, RZ, R114 ;  /* 0x000000ffff147224 */ /* 0x000fe400078e0072 */
[C---:B------:R-:W-:Y:S02]  /*23e0*/  IMAD R117, R123.reuse, R119, R12 ;  /* 0x000000777b757224 */ /* 0x040fe400078e020c */
[----:B------:R-:W-:-:S04]  /*23f0*/  IMAD.WIDE.U32 R6, R123, R118, R20 ;  /* 0x000000767b067225 */ /* 0x000fc800078e0014 */
[----:B------:R-:W-:Y:S01]  /*2400*/  IMAD.IADD R5, R7, 0x1, R117 ;  /* 0x0000000107057824 */ /* 0x000fe200078e0275 */
[----:B--2---:R-:W-:-:S04]  /*2410*/  LEA R108, P0, R6, R120, 0x1 ;  /* 0x00000078066c7211 */ /* 0x004fc800078008ff */
[----:B------:R-:W-:-:S05]  /*2420*/  LEA.HI.X R109, R6, R121, R5, 0x1, P0 ;  /* 0x00000079066d7211 */ /* 0x000fca00000f0c05 */
[----:B------:R-:W2:Y:S01]  /*2430*/  @P2 LDG.E.LTC128B.U16 R5, desc[UR36][R108.64] ;  /* 0x000000246c052981 */ /* 0x000ea2000c1e1520 */
[C---:B------:R-:W-:Y:S01]  /*2440*/  LEA R12, P0, R10.reuse, UR4, 0x1 ;  /* 0x000000040a0c7c11 */ /* 0x040fe2000f8008ff */
[----:B------:R-:W-:Y:S01]  /*2450*/  IMAD.WIDE.U32 R6, R123, R118, R14 ;  /* 0x000000767b067225 */ /* 0x000fe200078e000e */
[----:B------:R-:W-:Y:S02]  /*2460*/  BSSY B1, `(.L_x_35) ;  /* 0x0000012000017945 */ /* 0x000fe40003800000 */
[----:B------:R-:W-:Y:S01]  /*2470*/  LEA.HI.X R13, R10, UR5, R107, 0x1, P0 ;  /* 0x000000050a0d7c11 */ /* 0x000fe200080f0c6b */
[----:B------:R-:W-:Y:S01]  /*2480*/  IMAD.IADD R7, R117, 0x1, R7 ;  /* 0x0000000175077824 */ /* 0x000fe200078e0207 */
[----:B------:R-:W-:Y:S01]  /*2490*/  ISETP.GT.AND P0, PT, R4, 0x1, PT ;  /* 0x000000010400780c */ /* 0x000fe20003f04270 */
[----:B------:R-:W-:Y:S02]  /*24a0*/  IMAD.SHL.U32 R10, R118, 0x8, RZ ;  /* 0x00000008760a7824 */ /* 0x000fe400078e00ff */
[----:B------:R-:W-:Y:S01]  /*24b0*/  IMAD.WIDE.U32 R110, R105, R116, R6 ;  /* 0x00000074696e7225 */ /* 0x000fe200078e0006 */
[----:B------:R-:W-:-:S03]  /*24c0*/  ISETP.GT.AND P3, PT, R3, RZ, P0 ;  /* 0x000000ff0300720c */ /* 0x000fc60000764270 */
[----:B------:R-:W-:Y:S01]  /*24d0*/  IMAD.IADD R7, R113, 0x1, R111 ;  /* 0x0000000171077824 */ /* 0x000fe200078e026f */
[----:B------:R-:W-:-:S04]  /*24e0*/  LEA R6, P4, R110, R120, 0x1 ;  /* 0x000000786e067211 */ /* 0x000fc800078808ff */
[----:B------:R-:W-:Y:S01]  /*24f0*/  LEA.HI.X R7, R110, R121, R7, 0x1, P4 ;  /* 0x000000796e077211 */ /* 0x000fe200020f0c07 */
[----:B--2---:R-:W-:-:S04]  /*2500*/  IMAD.U32 R11, R5, 0x10000, RZ ;  /* 0x00010000050b7824 */ /* 0x004fc800078e00ff */
[----:B------:R-:W-:-:S04]  /*2510*/  FMUL R11, R11, R106 ;  /* 0x0000006a0b0b7220 */ /* 0x000fc80000400000 */
[----:B------:R-:W-:-:S05]  /*2520*/  FFMA R11, R88, R104, R11 ;  /* 0x00000068580b7223 */ /* 0x000fca000000000b */
[----:B------:R-:W-:-:S05]  /*2530*/  F2FP.BF16.F32.PACK_AB R11, RZ, R11 ;  /* 0x0000000bff0b723e */ /* 0x000fca00000010ff */
[----:B------:R0:W-:Y:S02]  /*2540*/  @P2 STG.E.U16 desc[UR36][R12.64], R11 ;  /* 0x0000000b0c002986 */ /* 0x0001e4000c101524 */
[----:B0-----:R-:W-:Y:S01]  /*2550*/  SHF.L.U64.HI R11, R118, 0x3, R119 ;  /* 0x00000003760b7819 */ /* 0x001fe20000010277 */
[----:B------:R-:W-:Y:S06]  /*2560*/  @!P3 BRA `(.L_x_36) ;  /* 0x000000000004b947 */ /* 0x000fec0003800000 */
[----:B------:R0:W5:Y:S02]  /*2570*/  LDG.E.LTC128B.U16 R5, desc[UR36][R6.64+0x2] ;  /* 0x0000022406057981 */ /* 0x000164000c1e1520 */
.L_x_36:
[----:B------:R-:W-:Y:S05]  /*2580*/  BSYNC B1 ;  /* 0x0000000000017941 */ /* 0x000fea0003800000 */
.L_x_35:
[----:B------:R-:W-:Y:S01]  /*2590*/  IMAD.WIDE.U32 R10, R123, R118, R10 ;  /* 0x000000767b0a7225 */ /* 0x000fe200078e000a */
[----:B------:R-:W-:Y:S02]  /*25a0*/  ISETP.GT.AND P1, PT, R3, 0x8, P1 ;  /* 0x000000080300780c */ /* 0x000fe40000f24270 */
[C---:B-----5:R-:W-:Y:S01]  /*25b0*/  PRMT R88, R5.reuse, 0x7610, R88 ;  /* 0x0000761005587816 */ /* 0x060fe20000000058 */
[----:B------:R-:W-:Y:S01]  /*25c0*/  IMAD.U32 R107, R5, 0x10000, RZ ;  /* 0x00010000056b7824 */ /* 0x000fe200078e00ff */
[----:B------:R-:W-:Y:S01]  /*25d0*/  IADD3 R114, P2, R114, R10, RZ ;  /* 0x0000000a72727210 */ /* 0x000fe20007f5e0ff */
[----:B------:R-:W-:Y:S02]  /*25e0*/  IMAD.IADD R117, R117, 0x1, R11 ;  /* 0x0000000175757824 */ /* 0x000fe400078e020b */
[----:B------:R-:W-:Y:S02]  /*25f0*/  FMUL R20, R107, R106 ;  /* 0x0000006a6b147220 */ /* 0x000fe40000400000 */
[----:B------:R-:W-:-:S02]  /*2600*/  IMAD.X R21, R117, 0x1, R21, P2 ;  /* 0x0000000175157824 */ /* 0x000fc400010e0615 */
[----:B------:R-:W-:Y:S01]  /*2610*/  FFMA R89, R89, R104, R20 ;  /* 0x0000006859597223 */ /* 0x000fe20000000014 */
[----:B------:R-:W-:-:S04]  /*2620*/  LEA R20, P2, R114, R120, 0x1 ;  /* 0x0000007872147211 */ /* 0x000fc800078408ff */
[----:B------:R-:W-:Y:S02]  /*2630*/  F2FP.BF16.F32.PACK_AB R89, RZ, R89 ;  /* 0x00000059ff59723e */ /* 0x000fe400000010ff */
[----:B------:R-:W-:-:S03]  /*2640*/  LEA.HI.X R21, R114, R121, R21, 0x1, P2 ;  /* 0x0000007972157211 */ /* 0x000fc600010f0c15 */
[----:B------:R1:W-:Y:S04]  /*2650*/  @P3 STG.E.U16 desc[UR36][R12.64+0x2], R89 ;  /* 0x000002590c003986 */ /* 0x0003e8000c101524 */
[----:B------:R-:W2:Y:S01]  /*2660*/  @P1 LDG.E.LTC128B.U16 R88, desc[UR36][R20.64] ;  /* 0x0000002414581981 */ /* 0x000ea2000c1e1520 */
[----:B------:R-:W-:Y:S01]  /*2670*/  IADD3 R14, P2, R14, R10, RZ ;  /* 0x0000000a0e0e7210 */ /* 0x000fe20007f5e0ff */
[----:B------:R-:W-:Y:S01]  /*2680*/  BSSY B1, `(.L_x_37) ;  /* 0x0000011000017945 */ /* 0x000fe20003800000 */
[C---:B------:R-:W-:Y:S02]  /*2690*/  SHF.L.U64.HI R11, R8.reuse, 0x4, R9 ;  /* 0x00000004080b7819 */ /* 0x040fe40000010209 */
[----:B------:R-:W-:Y:S01]  /*26a0*/  ISETP.GT.AND P0, PT, R3, 0x8, P0 ;  /* 0x000000080300780c */ /* 0x000fe20000704270 */
[----:B------:R-:W-:Y:S01]  /*26b0*/  IMAD.X R15, R15, 0x1, R117, P2 ;  /* 0x000000010f0f7824 */ /* 0x000fe200010e0675 */
[----:B------:R-:W-:Y:S01]  /*26c0*/  LEA R10, P2, R8, R12, 0x4 ;  /* 0x0000000c080a7211 */ /* 0x000fe200078420ff */
[----:B------:R-:W-:-:S04]  /*26d0*/  IMAD.WIDE.U32 R14, R105, R116, R14 ;  /* 0x00000074690e7225 */ /* 0x000fc800078e000e */
[----:B------:R-:W-:Y:S01]  /*26e0*/  IMAD.X R11, R11, 0x1, R13, P2 ;  /* 0x000000010b0b7824 */ /* 0x000fe200010e060d */
[----:B------:R-:W-:Y:S01]  /*26f0*/  LEA R8, P3, R14, R120, 0x1 ;  /* 0x000000780e087211 */ /* 0x000fe200078608ff */
[----:B------:R-:W-:-:S05]  /*2700*/  IMAD.IADD R9, R113, 0x1, R15 ;  /* 0x0000000171097824 */ /* 0x000fca00078e020f */
[----:B------:R-:W-:Y:S01]  /*2710*/  LEA.HI.X R9, R14, R121, R9, 0x1, P3 ;  /* 0x000000790e097211 */ /* 0x000fe200018f0c09 */
[----:B--2---:R-:W-:-:S04]  /*2720*/  IMAD.U32 R5, R88, 0x10000, RZ ;  /* 0x0001000058057824 */ /* 0x004fc800078e00ff */
[----:B------:R-:W-:-:S04]  /*2730*/  FMUL R5, R5, R106 ;  /* 0x0000006a05057220 */ /* 0x000fc80000400000 */
[----:B------:R-:W-:-:S05]  /*2740*/  FFMA R5, R90, R104, R5 ;  /* 0x000000685a057223 */ /* 0x000fca0000000005 */
[----:B------:R-:W-:-:S05]  /*2750*/  F2FP.BF16.F32.PACK_AB R5, RZ, R5 ;  /* 0x00000005ff05723e */ /* 0x000fca00000010ff */
[----:B------:R1:W-:Y:S01]  /*2760*/  @P1 STG.E.U16 desc[UR36][R10.64], R5 ;  /* 0x000000050a001986 */ /* 0x0003e2000c101524 */
[----:B------:R-:W-:Y:S05]  /*2770*/  @!P0 BRA `(.L_x_38) ;  /* 0x0000000000048947 */ /* 0x000fea0003800000 */
[----:B------:R2:W5:Y:S02]  /*2780*/  LDG.E.LTC128B.U16 R88, desc[UR36][R8.64+0x2] ;  /* 0x0000022408587981 */ /* 0x000564000c1e1520 */
.L_x_38:
[----:B------:R-:W-:Y:S05]  /*2790*/  BSYNC B1 ;  /* 0x0000000000017941 */ /* 0x000fea0003800000 */
.L_x_37:
[----:B-1---5:R-:W-:Y:S01]  /*27a0*/  IMAD.U32 R5, R88, 0x10000, RZ ;  /* 0x0001000058057824 */ /* 0x022fe200078e00ff */
[----:B------:R-:W-:Y:S01]  /*27b0*/  ISETP.GT.AND P1, PT, R4, 0x8, PT ;  /* 0x000000080400780c */ /* 0x000fe20003f24270 */
[----:B------:R-:W-:Y:S02]  /*27c0*/  BSSY B1, `(.L_x_39) ;  /* 0x0000008000017945 */ /* 0x000fe40003800000 */
[----:B------:R-:W-:Y:S01]  /*27d0*/  FMUL R14, R5, R106 ;  /* 0x0000006a050e7220 */ /* 0x000fe20000400000 */
[----:B------:R-:W-:-:S03]  /*27e0*/  ISETP.GT.AND P2, PT, R3, RZ, P1 ;  /* 0x000000ff0300720c */ /* 0x000fc60000f44270 */
[----:B------:R-:W-:-:S05]  /*27f0*/  FFMA R14, R91, R104, R14 ;  /* 0x000000685b0e7223 */ /* 0x000fca000000000e */
[----:B------:R-:W-:-:S05]  /*2800*/  F2FP.BF16.F32.PACK_AB R14, RZ, R14 ;  /* 0x0000000eff0e723e */ /* 0x000fca00000010ff */
[----:B------:R1:W-:Y:S01]  /*2810*/  @P0 STG.E.U16 desc[UR36][R10.64+0x2], R14 ;  /* 0x0000020e0a000986 */ /* 0x0003e2000c101524 */
[----:B------:R-:W-:Y:S05]  /*2820*/  @!P2 BRA `(.L_x_40) ;  /* 0x000000000004a947 */ /* 0x000fea0003800000 */
[----:B------:R3:W5:Y:S02]  /*2830*/  LDG.E.LTC128B.U16 R88, desc[UR36][R6.64+0x10] ;  /* 0x0000102406587981 */ /* 0x000764000c1e1520 */
.L_x_40:
[----:B------:R-:W-:Y:S05]  /*2840*/  BSYNC B1 ;  /* 0x0000000000017941 */ /* 0x000fea0003800000 */
.L_x_39:
[----:B-----5:R-:W-:Y:S01]  /*2850*/  IMAD.U32 R5, R88, 0x10000, RZ ;  /* 0x0001000058057824 */ /* 0x020fe200078e00ff */
        /* <DEDUP_REMOVED lines=9> */
.L_x_42:
[----:B------:R-:W-:Y:S05]  /*28f0*/  BSYNC B1 ;  /* 0x0000000000017941 */ /* 0x000fea0003800000 */
.L_x_41:
[----:B----45:R-:W-:Y:S01]  /*2900*/  IMAD.U32 R5, R88, 0x10000, RZ ;  /* 0x0001000058057824 */ /* 0x030fe200078e00ff */
[----:B------:R-:W-:Y:S01]  /*2910*/  ISETP.GT.AND P1, PT, R3, 0x8, P1 ;  /* 0x000000080300780c */ /* 0x000fe20000f24270 */
[----:B------:R-:W-:Y:S02]  /*2920*/  BSSY B1, `(.L_x_43) ;  /* 0x0000007000017945 */ /* 0x000fe40003800000 */
[----:B-1----:R-:W-:-:S04]  /*2930*/  FMUL R14, R5, R106 ;  /* 0x0000006a050e7220 */ /* 0x002fc80000400000 */
[----:B------:R-:W-:-:S05]  /*2940*/  FFMA R14, R93, R104, R14 ;  /* 0x000000685d0e7223 */ /* 0x000fca000000000e */
[----:B------:R-:W-:-:S05]  /*2950*/  F2FP.BF16.F32.PACK_AB R14, RZ, R14 ;  /* 0x0000000eff0e723e */ /* 0x000fca00000010ff */
[----:B------:R1:W-:Y:S01]  /*2960*/  @P3 STG.E.U16 desc[UR36][R12.64+0x12], R14 ;  /* 0x0000120e0c003986 */ /* 0x0003e2000c101524 */
[----:B------:R-:W-:Y:S05]  /*2970*/  @!P1 BRA `(.L_x_44) ;  /* 0x0000000000049947 */ /* 0x000fea0003800000 */
[----:B------:R4:W5:Y:S02]  /*2980*/  LDG.E.LTC128B.U16 R88, desc[UR36][R8.64+0x10] ;  /* 0x0000102408587981 */ /* 0x000964000c1e1520 */
.L_x_44:
[----:B------:R-:W-:Y:S05]  /*2990*/  BSYNC B1 ;  /* 0x0000000000017941 */ /* 0x000fea0003800000 */
.L_x_43:
[----:B-----5:R-:W-:Y:S01]  /*29a0*/  IMAD.U32 R5, R88, 0x10000, RZ ;  /* 0x0001000058057824 */ /* 0x020fe200078e00ff */
[----:B------:R-:W-:Y:S01]  /*29b0*/  ISETP.GT.AND P0, PT, R3, 0x8, P0 ;  /* 0x000000080300780c */ /* 0x000fe20000704270 */
[----:B------:R-:W-:Y:S02]  /*29c0*/  BSSY B1, `(.L_x_45) ;  /* 0x0000007000017945 */ /* 0x000fe40003800000 */
[----:B------:R-:W-:-:S04]  /*29d0*/  FMUL R5, R5, R106 ;  /* 0x0000006a05057220 */ /* 0x000fc80000400000 */
[----:B------:R-:W-:-:S05]  /*29e0*/  FFMA R5, R94, R104, R5 ;  /* 0x000000685e057223 */ /* 0x000fca0000000005 */
[----:B------:R-:W-:-:S05]  /*29f0*/  F2FP.BF16.F32.PACK_AB R5, RZ, R5 ;  /* 0x00000005ff05723e */ /* 0x000fca00000010ff */
[----:B------:R0:W-:Y:S01]  /*2a00*/  @P1 STG.E.U16 desc[UR36][R10.64+0x10], R5 ;  /* 0x000010050a001986 */ /* 0x0001e2000c101524 */
[----:B------:R-:W-:Y:S05]  /*2a10*/  @!P0 BRA `(.L_x_46) ;  /* 0x0000000000048947 */ /* 0x000fea0003800000 */
[----:B------:R0:W5:Y:S02]  /*2a20*/  LDG.E.LTC128B.U16 R88, desc[UR36][R8.64+0x12] ;  /* 0x0000122408587981 */ /* 0x000164000c1e1520 */
.L_x_46:
[----:B------:R-:W-:Y:S05]  /*2a30*/  BSYNC B1 ;  /* 0x0000000000017941 */ /* 0x000fea0003800000 */
.L_x_45:
[----:B0----5:R-:W-:Y:S01]  /*2a40*/  IMAD.U32 R5, R88, 0x10000, RZ ;  /* 0x0001000058057824 */ /* 0x021fe200078e00ff */
[----:B------:R-:W-:Y:S01]  /*2a50*/  ISETP.GT.AND P1, PT, R4, 0x10, PT ;  /* 0x000000100400780c */ /* 0x000fe20003f24270 */
[----:B------:R-:W-:Y:S02]  /*2a60*/  BSSY B1, `(.L_x_47) ;  /* 0x0000008000017945 */ /* 0x000fe40003800000 */
[----:B-1----:R-:W-:Y:S01]  /*2a70*/  FMUL R14, R5, R106 ;  /* 0x0000006a050e7220 */ /* 0x002fe20000400000 */
[----:B------:R-:W-:-:S03]  /*2a80*/  ISETP.GT.AND P2, PT, R3, RZ, P1 ;  /* 0x000000ff0300720c */ /* 0x000fc60000f44270 */
[----:B------:R-:W-:-:S05]  /*2a90*/  FFMA R14, R95, R104, R14 ;  /* 0x000000685f0e7223 */ /* 0x000fca000000000e */
[----:B------:R-:W-:-:S05]  /*2aa0*/  F2FP.BF16.F32.PACK_AB R14, RZ, R14 ;  /* 0x0000000eff0e723e */ /* 0x000fca00000010ff */
[----:B------:R0:W-:Y:S01]  /*2ab0*/  @P0 STG.E.U16 desc[UR36][R10.64+0x12], R14 ;  /* 0x0000120e0a000986 */ /* 0x0001e2000c101524 */
[----:B------:R-:W-:Y:S05]  /*2ac0*/  @!P2 BRA `(.L_x_48) ;  /* 0x000000000004a947 */ /* 0x000fea0003800000 */
[----:B------:R1:W5:Y:S02]  /*2ad0*/  LDG.E.LTC128B.U16 R88, desc[UR36][R6.64+0x20] ;  /* 0x0000202406587981 */ /* 0x000364000c1e1520 */
.L_x_48:
[----:B------:R-:W-:Y:S05]  /*2ae0*/  BSYNC B1 ;  /* 0x0000000000017941 */ /* 0x000fea0003800000 */
.L_x_47:
        /* <DEDUP_REMOVED lines=10> */
.L_x_50:
[----:B------:R-:W-:Y:S05]  /*2b90*/  BSYNC B1 ;  /* 0x0000000000017941 */ /* 0x000fea0003800000 */
.L_x_49:
[----:B0----5:R-:W-:Y:S01]  /*2ba0*/  IMAD.U32 R5, R88, 0x10000, RZ ;  /* 0x0001000058057824 */ /* 0x021fe200078e00ff */
        /* <DEDUP_REMOVED lines=8> */
.L_x_52:
[----:B------:R-:W-:Y:S05]  /*2c30*/  BSYNC B1 ;  /* 0x0000000000017941 */ /* 0x000fea0003800000 */
.L_x_51:
        /* <DEDUP_REMOVED lines=9> */
.L_x_54:
[----:B------:R-:W-:Y:S05]  /*2cd0*/  BSYNC B1 ;  /* 0x0000000000017941 */ /* 0x000fea0003800000 */
.L_x_53:
[----:B0----5:R-:W-:Y:S01]  /*2ce0*/  IMAD.U32 R5, R88, 0x10000, RZ ;  /* 0x0001000058057824 */ /* 0x021fe200078e00ff */
        /* <DEDUP_REMOVED lines=9> */
.L_x_56:
[----:B------:R-:W-:Y:S05]  /*2d80*/  BSYNC B1 ;  /* 0x0000000000017941 */ /* 0x000fea0003800000 */
.L_x_55:
        /* <DEDUP_REMOVED lines=10> */
.L_x_58:
[----:B------:R-:W-:Y:S05]  /*2e30*/  BSYNC B1 ;  /* 0x0000000000017941 */ /* 0x000fea0003800000 */
.L_x_57:
        /* <DEDUP_REMOVED lines=9> */
.L_x_60:
[----:B------:R-:W-:Y:S05]  /*2ed0*/  BSYNC B1 ;  /* 0x0000000000017941 */ /* 0x000fea0003800000 */
.L_x_59:
        /* <DEDUP_REMOVED lines=9> */
.L_x_62:
[----:B------:R-:W-:Y:S05]  /*2f70*/  BSYNC B1 ;  /* 0x0000000000017941 */ /* 0x000fea0003800000 */
.L_x_61:
        /* <DEDUP_REMOVED lines=10> */
.L_x_64:
[----:B------:R-:W-:Y:S05]  /*3020*/  BSYNC B1 ;  /* 0x0000000000017941 */ /* 0x000fea0003800000 */
.L_x_63:
        /* <DEDUP_REMOVED lines=10> */
.L_x_66:
[----:B------:R-:W-:Y:S05]  /*30d0*/  BSYNC B1 ;  /* 0x0000000000017941 */ /* 0x000fea0003800000 */
.L_x_65:
        /* <DEDUP_REMOVED lines=9> */
.L_x_68:
[----:B------:R-:W-:Y:S05]  /*3170*/  BSYNC B1 ;  /* 0x0000000000017941 */ /* 0x000fea0003800000 */
.L_x_67:
        /* <DEDUP_REMOVED lines=9> */
.L_x_70:
[----:B------:R-:W-:Y:S05]  /*3210*/  BSYNC B1 ;  /* 0x0000000000017941 */ /* 0x000fea0003800000 */
.L_x_69:
        /* <DEDUP_REMOVED lines=10> */
.L_x_72:
[----:B------:R-:W-:Y:S05]  /*32c0*/  BSYNC B1 ;  /* 0x0000000000017941 */ /* 0x000fea0003800000 */
.L_x_71:
        /* <DEDUP_REMOVED lines=10> */
.L_x_74:
[----:B------:R-:W-:Y:S05]  /*3370*/  BSYNC B1 ;  /* 0x0000000000017941 */ /* 0x000fea0003800000 */
.L_x_73:
        /* <DEDUP_REMOVED lines=9> */
.L_x_76:
[----:B------:R-:W-:Y:S05]  /*3410*/  BSYNC B1 ;  /* 0x0000000000017941 */ /* 0x000fea0003800000 */
.L_x_75:
        /* <DEDUP_REMOVED lines=9> */
.L_x_78:
[----:B------:R-:W-:Y:S05]  /*34b0*/  BSYNC B1 ;  /* 0x0000000000017941 */ /* 0x000fea0003800000 */
.L_x_77:
        /* <DEDUP_REMOVED lines=10> */
.L_x_80:
[----:B------:R-:W-:Y:S05]  /*3560*/  BSYNC B1 ;  /* 0x0000000000017941 */ /* 0x000fea0003800000 */
.L_x_79:
        /* <DEDUP_REMOVED lines=10> */
.L_x_82:
[----:B------:R-:W-:Y:S05]  /*3610*/  BSYNC B1 ;  /* 0x0000000000017941 */ /* 0x000fea0003800000 */
.L_x_81:
        /* <DEDUP_REMOVED lines=9> */
.L_x_84:
[----:B------:R-:W-:Y:S05]  /*36b0*/  BSYNC B1 ;  /* 0x0000000000017941 */ /* 0x000fea0003800000 */
.L_x_83:
        /* <DEDUP_REMOVED lines=9> */
.L_x_86:
[----:B------:R-:W-:Y:S05]  /*3750*/  BSYNC B1 ;  /* 0x0000000000017941 */ /* 0x000fea0003800000 */
.L_x_85:
        /* <DEDUP_REMOVED lines=10> */
.L_x_88:
[----:B------:R-:W-:Y:S05]  /*3800*/  BSYNC B1 ;  /* 0x0000000000017941 */ /* 0x000fea0003800000 */
.L_x_87:
        /* <DEDUP_REMOVED lines=10> */
.L_x_90:
[----:B------:R-:W-:Y:S05]  /*38b0*/  BSYNC B1 ;  /* 0x0000000000017941 */ /* 0x000fea0003800000 */
.L_x_89:
        /* <DEDUP_REMOVED lines=9> */
.L_x_92:
[----:B------:R-:W-:Y:S05]  /*3950*/  BSYNC B1 ;  /* 0x0000000000017941 */ /* 0x000fea0003800000 */
.L_x_91:
        /* <DEDUP_REMOVED lines=9> */
.L_x_94:
[----:B------:R-:W-:Y:S05]  /*39f0*/  BSYNC B1 ;  /* 0x0000000000017941 */ /* 0x000fea0003800000 */
.L_x_93:
        /* <DEDUP_REMOVED lines=10> */
.L_x_96:
[----:B------:R-:W-:Y:S05]  /*3aa0*/  BSYNC B1 ;  /* 0x0000000000017941 */ /* 0x000fea0003800000 */
.L_x_95:
        /* <DEDUP_REMOVED lines=10> */
.L_x_98:
[----:B------:R-:W-:Y:S05]  /*3b50*/  BSYNC B1 ;  /* 0x0000000000017941 */ /* 0x000fea0003800000 */
.L_x_97:
        /* <DEDUP_REMOVED lines=9> */
.L_x_100:
[----:B------:R-:W-:Y:S05]  /*3bf0*/  BSYNC B1 ;  /* 0x0000000000017941 */ /* 0x000fea0003800000 */
.L_x_99:
        /* <DEDUP_REMOVED lines=9> */
.L_x_102:
[----:B------:R-:W-:Y:S05]  /*3c90*/  BSYNC B1 ;  /* 0x0000000000017941 */ /* 0x000fea0003800000 */
.L_x_101:
        /* <DEDUP_REMOVED lines=10> */
.L_x_104:
[----:B------:R-:W-:Y:S05]  /*3d40*/  BSYNC B1 ;  /* 0x0000000000017941 */ /* 0x000fea0003800000 */
.L_x_103:
        /* <DEDUP_REMOVED lines=10> */
.L_x_106:
[----:B------:R-:W-:Y:S05]  /*3df0*/  BSYNC B1 ;  /* 0x0000000000017941 */ /* 0x000fea0003800000 */
.L_x_105:
        /* <DEDUP_REMOVED lines=9> */
.L_x_108:
[----:B------:R-:W-:Y:S05]  /*3e90*/  BSYNC B1 ;  /* 0x0000000000017941 */ /* 0x000fea0003800000 */
.L_x_107:
        /* <DEDUP_REMOVED lines=9> */
.L_x_110:
[----:B------:R-:W-:Y:S05]  /*3f30*/  BSYNC B1 ;  /* 0x0000000000017941 */ /* 0x000fea0003800000 */
.L_x_109:
        /* <DEDUP_REMOVED lines=10> */
.L_x_112:
[----:B------:R-:W-:Y:S05]  /*3fe0*/  BSYNC B1 ;  /* 0x0000000000017941 */ /* 0x000fea0003800000 */
.L_x_111:
        /* <DEDUP_REMOVED lines=10> */
.L_x_114:
[----:B------:R-:W-:Y:S05]  /*4090*/  BSYNC B1 ;  /* 0x0000000000017941 */ /* 0x000fea0003800000 */
.L_x_113:
        /* <DEDUP_REMOVED lines=9> */
.L_x_116:
[----:B------:R-:W-:Y:S05]  /*4130*/  BSYNC B1 ;  /* 0x0000000000017941 */ /* 0x000fea0003800000 */
.L_x_115:
        /* <DEDUP_REMOVED lines=9> */
.L_x_118:
[----:B------:R-:W-:Y:S05]  /*41d0*/  BSYNC B1 ;  /* 0x0000000000017941 */ /* 0x000fea0003800000 */
.L_x_117:
        /* <DEDUP_REMOVED lines=10> */
.L_x_120:
[----:B------:R-:W-:Y:S05]  /*4280*/  BSYNC B1 ;  /* 0x0000000000017941 */ /* 0x000fea0003800000 */
.L_x_119:
        /* <DEDUP_REMOVED lines=10> */
.L_x_122:
[----:B------:R-:W-:Y:S05]  /*4330*/  BSYNC B1 ;  /* 0x0000000000017941 */ /* 0x000fea0003800000 */
.L_x_121:
        /* <DEDUP_REMOVED lines=9> */
.L_x_124:
[----:B------:R-:W-:Y:S05]  /*43d0*/  BSYNC B1 ;  /* 0x0000000000017941 */ /* 0x000fea0003800000 */
.L_x_123:
        /* <DEDUP_REMOVED lines=9> */
.L_x_126:
[----:B------:R-:W-:Y:S05]  /*4470*/  BSYNC B1 ;  /* 0x0000000000017941 */ /* 0x000fea0003800000 */
.L_x_125:
        /* <DEDUP_REMOVED lines=10> */
.L_x_128:
[----:B------:R-:W-:Y:S05]  /*4520*/  BSYNC B1 ;  /* 0x0000000000017941 */ /* 0x000fea0003800000 */
.L_x_127:
        /* <DEDUP_REMOVED lines=10> */
.L_x_130:
[----:B------:R-:W-:Y:S05]  /*45d0*/  BSYNC B1 ;  /* 0x0000000000017941 */ /* 0x000fea0003800000 */
.L_x_129:
        /* <DEDUP_REMOVED lines=9> */
.L_x_132:
[----:B------:R-:W-:Y:S05]  /*4670*/  BSYNC B1 ;  /* 0x0000000000017941 */ /* 0x000fea0003800000 */
.L_x_131:
        /* <DEDUP_REMOVED lines=9> */
.L_x_134:
[----:B------:R-:W-:Y:S05]  /*4710*/  BSYNC B1 ;  /* 0x0000000000017941 */ /* 0x000fea0003800000 */
.L_x_133:
        /* <DEDUP_REMOVED lines=10> */
.L_x_136:
[----:B------:R-:W-:Y:S05]  /*47c0*/  BSYNC B1 ;  /* 0x0000000000017941 */ /* 0x000fea0003800000 */
.L_x_135:
        /* <DEDUP_REMOVED lines=10> */
.L_x_138:
[----:B------:R-:W-:Y:S05]  /*4870*/  BSYNC B1 ;  /* 0x0000000000017941 */ /* 0x000fea0003800000 */
.L_x_137:
        /* <DEDUP_REMOVED lines=9> */
.L_x_140:
[----:B------:R-:W-:Y:S05]  /*4910*/  BSYNC B1 ;  /* 0x0000000000017941 */ /* 0x000fea0003800000 */
.L_x_139:
        /* <DEDUP_REMOVED lines=9> */
.L_x_142:
[----:B------:R-:W-:Y:S05]  /*49b0*/  BSYNC B1 ;  /* 0x0000000000017941 */ /* 0x000fea0003800000 */
.L_x_141:
        /* <DEDUP_REMOVED lines=10> */
.L_x_144:
[----:B------:R-:W-:Y:S05]  /*4a60*/  BSYNC B1 ;  /* 0x0000000000017941 */ /* 0x000fea0003800000 */
.L_x_143:
        /* <DEDUP_REMOVED lines=10> */
.L_x_146:
[----:B------:R-:W-:Y:S05]  /*4b10*/  BSYNC B1 ;  /* 0x0000000000017941 */ /* 0x000fea0003800000 */
.L_x_145:
        /* <DEDUP_REMOVED lines=9> */
.L_x_148:
[----:B------:R-:W-:Y:S05]  /*4bb0*/  BSYNC B1 ;  /* 0x0000000000017941 */ /* 0x000fea0003800000 */
.L_x_147:
        /* <DEDUP_REMOVED lines=9> */
.L_x_150:
[----:B------:R-:W-:Y:S05]  /*4c50*/  BSYNC B1 ;  /* 0x0000000000017941 */ /* 0x000fea0003800000 */
.L_x_149:
        /* <DEDUP_REMOVED lines=10> */
.L_x_152:
[----:B------:R-:W-:Y:S05]  /*4d00*/  BSYNC B1 ;  /* 0x0000000000017941 */ /* 0x000fea0003800000 */
.L_x_151:
        /* <DEDUP_REMOVED lines=10> */
.L_x_154:
[----:B------:R-:W-:Y:S05]  /*4db0*/  BSYNC B1 ;  /* 0x0000000000017941 */ /* 0x000fea0003800000 */
.L_x_153:
        /* <DEDUP_REMOVED lines=9> */
.L_x_156:
[----:B------:R-:W-:Y:S05]  /*4e50*/  BSYNC B1 ;  /* 0x0000000000017941 */ /* 0x000fea0003800000 */
.L_x_155:
        /* <DEDUP_REMOVED lines=9> */
.L_x_158:
[----:B------:R-:W-:Y:S05]  /*4ef0*/  BSYNC B1 ;  /* 0x0000000000017941 */ /* 0x000fea0003800000 */
.L_x_157:
        /* <DEDUP_REMOVED lines=10> */
.L_x_160:
[----:B------:R-:W-:Y:S05]  /*4fa0*/  BSYNC B1 ;  /* 0x0000000000017941 */ /* 0x000fea0003800000 */
.L_x_159:
        /* <DEDUP_REMOVED lines=10> */
.L_x_162:
[----:B------:R-:W-:Y:S05]  /*5050*/  BSYNC B1 ;  /* 0x0000000000017941 */ /* 0x000fea0003800000 */
.L_x_161:
        /* <DEDUP_REMOVED lines=9> */
.L_x_164:
[----:B------:R-:W-:Y:S05]  /*50f0*/  BSYNC B1 ;  /* 0x0000000000017941 */ /* 0x000fea0003800000 */
.L_x_163:
        /* <DEDUP_REMOVED lines=9> */
.L_x_166:
[----:B------:R-:W-:Y:S05]  /*5190*/  BSYNC B1 ;  /* 0x0000000000017941 */ /* 0x000fea0003800000 */
.L_x_165:
        /* <DEDUP_REMOVED lines=10> */
.L_x_168:
[----:B------:R-:W-:Y:S05]  /*5240*/  BSYNC B1 ;  /* 0x0000000000017941 */ /* 0x000fea0003800000 */
.L_x_167:
        /* <DEDUP_REMOVED lines=10> */
.L_x_170:
[----:B------:R-:W-:Y:S05]  /*52f0*/  BSYNC B1 ;  /* 0x0000000000017941 */ /* 0x000fea0003800000 */
.L_x_169:
        /* <DEDUP_REMOVED lines=9> */
.L_x_172:
[----:B------:R-:W-:Y:S05]  /*5390*/  BSYNC B1 ;  /* 0x0000000000017941 */ /* 0x000fea0003800000 */
.L_x_171:
        /* <DEDUP_REMOVED lines=9> */
.L_x_174:
[----:B------:R-:W-:Y:S05]  /*5430*/  BSYNC B1 ;  /* 0x0000000000017941 */ /* 0x000fea0003800000 */
.L_x_173:
        /* <DEDUP_REMOVED lines=10> */
.L_x_176:
[----:B------:R-:W-:Y:S05]  /*54e0*/  BSYNC B1 ;  /* 0x0000000000017941 */ /* 0x000fea0003800000 */
.L_x_175:
        /* <DEDUP_REMOVED lines=10> */
.L_x_178:
[----:B------:R-:W-:Y:S05]  /*5590*/  BSYNC B1 ;  /* 0x0000000000017941 */ /* 0x000fea0003800000 */
.L_x_177:
        /* <DEDUP_REMOVED lines=9> */
.L_x_180:
[----:B------:R-:W-:Y:S05]  /*5630*/  BSYNC B1 ;  /* 0x0000000000017941 */ /* 0x000fea0003800000 */
.L_x_179:
        /* <DEDUP_REMOVED lines=9> */
.L_x_182:
[----:B------:R-:W-:Y:S05]  /*56d0*/  BSYNC B1 ;  /* 0x0000000000017941 */ /* 0x000fea0003800000 */
.L_x_181:
        /* <DEDUP_REMOVED lines=10> */
.L_x_184:
[----:B------:R-:W-:Y:S05]  /*5780*/  BSYNC B1 ;  /* 0x0000000000017941 */ /* 0x000fea0003800000 */
.L_x_183:
[----:B-----5:R-:W-:Y:S01]  /*5790*/  IMAD.U32 R5, R88, 0x10000, RZ ;  /* 0x0001000058057824 */ /* 0x020fe200078e00ff */
[----:B------:R-:W-:Y:S01]  /*57a0*/  ISETP.GT.AND P0, PT, R4, 0x99, PT ;  /* 0x000000990400780c */ /* 0x000fe20003f04270 */
[----:B------:R-:W-:Y:S01]  /*57b0*/  @P2 IMAD.MOV.U32 R4, RZ, RZ, R12 ;  /* 0x000000ffff042224 */ /* 0x000fe200078e000c */
[----:B------:R-:W-:Y:S01]  /*57c0*/  BSSY B1, `(.L_x_185) ;  /* 0x000000a000017945 */ /* 0x000fe20003800000 */
[----:B------:R-:W-:Y:S01]  /*57d0*/  FMUL R5, R5, R106 ;  /* 0x0000006a05057220 */ /* 0x000fe20000400000 */
[----:B------:R-:W-:-:S03]  /*57e0*/  ISETP.GT.AND P3, PT, R3, RZ, P0 ;  /* 0x000000ff0300720c */ /* 0x000fc60000764270 */
[----:B------:R-:W-:-:S05]  /*57f0*/  FFMA R5, R36, R104, R5 ;  /* 0x0000006824057223 */ /* 0x000fca0000000005 */
[----:B------:R-:W-:-:S04]  /*5800*/  F2FP.BF16.F32.PACK_AB R5, RZ, R5 ;  /* 0x00000005ff05723e */ /* 0x000fc800000010ff */
[----:B0-----:R-:W-:Y:S01]  /*5810*/  PRMT R14, R5, 0x7610, R14 ;  /* 0x00007610050e7816 */ /* 0x001fe2000000000e */
[----:B------:R-:W-:-:S05]  /*5820*/  @P2 IMAD.MOV.U32 R5, RZ, RZ, R13 ;  /* 0x000000ffff052224 */ /* 0x000fca00078e000d */
[----:B------:R0:W-:Y:S01]  /*5830*/  @P2 STG.E.U16 desc[UR36][R4.64+0x130], R14 ;  /* 0x0001300e04002986 */ /* 0x0001e2000c101524 */
[----:B------:R-:W-:Y:S05]  /*5840*/  @!P3 BRA `(.L_x_186) ;  /* 0x000000000004b947 */ /* 0x000fea0003800000 */
[----:B------:R0:W5:Y:S02]  /*5850*/  LDG.E.LTC128B.U16 R88, desc[UR36][R6.64+0x132] ;  /* 0x0001322406587981 */ /* 0x000164000c1e1520 */
.L_x_186:
[----:B------:R-:W-:Y:S05]  /*5860*/  BSYNC B1 ;  /* 0x0000000000017941 */ /* 0x000fea0003800000 */
.L_x_185:
        /* <DEDUP_REMOVED lines=9> */
.L_x_188:
[----:B------:R-:W-:Y:S05]  /*5900*/  BSYNC B1 ;  /* 0x0000000000017941 */ /* 0x000fea0003800000 */
.L_x_187:
[----:B-----5:R-:W-:Y:S01]  /*5910*/  IMAD.U32 R5, R88, 0x10000, RZ ;  /* 0x0001000058057824 */ /* 0x020fe200078e00ff */
[----:B------:R-:W-:Y:S01]  /*5920*/  ISETP.GT.AND P0, PT, R3, 0x8, P0 ;  /* 0x000000080300780c */ /* 0x000fe20000704270 */
[----:B0-----:R-:W-:Y:S01]  /*5930*/  @P1 IMAD.MOV.U32 R4, RZ, RZ, R10 ;  /* 0x000000ffff041224 */ /* 0x001fe200078e000a */
[----:B------:R-:W-:Y:S01]  /*5940*/  BSSY B1, `(.L_x_189) ;  /* 0x0000009000017945 */ /* 0x000fe20003800000 */
[----:B------:R-:W-:-:S04]  /*5950*/  FMUL R5, R5, R106 ;  /* 0x0000006a05057220 */ /* 0x000fc80000400000 */
[----:B------:R-:W-:-:S05]  /*5960*/  FFMA R5, R38, R104, R5 ;  /* 0x0000006826057223 */ /* 0x000fca0000000005 */
[----:B------:R-:W-:-:S04]  /*5970*/  F2FP.BF16.F32.PACK_AB R5, RZ, R5 ;  /* 0x00000005ff05723e */ /* 0x000fc800000010ff */
[----:B-1-3--:R-:W-:Y:S01]  /*5980*/  PRMT R6, R5, 0x7610, R6 ;  /* 0x0000761005067816 */ /* 0x00afe20000000006 */
[----:B------:R-:W-:-:S05]  /*5990*/  @P1 IMAD.MOV.U32 R5, RZ, RZ, R11 ;  /* 0x000000ffff051224 */ /* 0x000fca00078e000b */
[----:B------:R0:W-:Y:S01]  /*59a0*/  @P1 STG.E.U16 desc[UR36][R4.64+0x130], R6 ;  /* 0x0001300604001986 */ /* 0x0001e2000c101524 */
[----:B------:R-:W-:Y:S05]  /*59b0*/  @!P0 BRA `(.L_x_190) ;  /* 0x0000000000048947 */ /* 0x000fea0003800000 */
[----:B------:R1:W5:Y:S02]  /*59c0*/  LDG.E.LTC128B.U16 R88, desc[UR36][R8.64+0x132] ;  /* 0x0001322408587981 */ /* 0x000364000c1e1520 */
.L_x_190:
[----:B------:R-:W-:Y:S05]  /*59d0*/  BSYNC B1 ;  /* 0x0000000000017941 */ /* 0x000fea0003800000 */
.L_x_189:
[----:B------:R-:W-:Y:S05]  /*59e0*/  @!P0 BRA `(.L_x_191) ;  /* 0x0000001800088947 */ /* 0x000fea0003800000 */
[----:B-----5:R-:W-:-:S04]  /*59f0*/  IMAD.U32 R3, R88, 0x10000, RZ ;  /* 0x0001000058037824 */ /* 0x020fc800078e00ff */
[----:B0-----:R-:W-:-:S04]  /*5a00*/  FMUL R4, R3, R106 ;  /* 0x0000006a03047220 */ /* 0x001fc80000400000 */
[----:B------:R-:W-:-:S05]  /*5a10*/  FFMA R4, R39, R104, R4 ;  /* 0x0000006827047223 */ /* 0x000fca0000000004 */
[----:B------:R-:W-:-:S05]  /*5a20*/  F2FP.BF16.F32.PACK_AB R4, RZ, R4 ;  /* 0x00000004ff04723e */ /* 0x000fca00000010ff */
[----:B------:R3:W-:Y:S01]  /*5a30*/  STG.E.U16 desc[UR36][R10.64+0x132], R4 ;  /* 0x000132040a007986 */ /* 0x0007e2000c101524 */
[----:B------:R-:W-:Y:S05]  /*5a40*/  BRA `(.L_x_191) ;  /* 0x0000001400f07947 */ /* 0x000fea0003800000 */
.L_x_34:
[----:B------:R-:W-:Y:S01]  /*5a50*/  ULDC.64 UR4, c[0x0][0x5c0] ;  /* 0x0001700000047ab9 */ /* 0x000fe20000000a00 */
[----:B------:R-:W-:Y:S01]  /*5a60*/  ISETP.GT.AND P3, PT, R4, 0x1, PT ;  /* 0x000000010400780c */ /* 0x000fe20003f64270 */
[-C--:B------:R-:W-:Y:S01]  /*5a70*/  FMUL R88, R88, R104.reuse ;  /* 0x0000006858587220 */ /* 0x080fe20000400000 */
[----:B------:R-:W-:Y:S01]  /*5a80*/  LEA R6, P0, R10, UR4, 0x1 ;  /* 0x000000040a067c11 */ /* 0x000fe2000f8008ff */
[-C--:B------:R-:W-:Y:S01]  /*5a90*/  FMUL R89, R89, R104.reuse ;  /* 0x0000006859597220 */ /* 0x080fe20000400000 */
[----:B------:R-:W-:Y:S01]  /*5aa0*/  SHF.L.U64.HI R9, R8, 0x4, R9 ;  /* 0x0000000408097819 */ /* 0x000fe20000010209 */
[-C--:B------:R-:W-:Y:S01]  /*5ab0*/  FMUL R90, R90, R104.reuse ;  /* 0x000000685a5a7220 */ /* 0x080fe20000400000 */
[----:B------:R-:W-:Y:S01]  /*5ac0*/  LEA.HI.X R7, R10, UR5, R107, 0x1, P0 ;  /* 0x000000050a077c11 */ /* 0x000fe200080f0c6b */
[-C--:B------:R-:W-:Y:S01]  /*5ad0*/  FMUL R91, R91, R104.reuse ;  /* 0x000000685b5b7220 */ /* 0x080fe20000400000 */
[----:B------:R-:W-:Y:S01]  /*5ae0*/  ISETP.GT.AND P0, PT, R3, RZ, P3 ;  /* 0x000000ff0300720c */ /* 0x000fe20001f04270 */
[----:B------:R-:W-:Y:S01]  /*5af0*/  FMUL R92, R92, R104 ;  /* 0x000000685c5c7220 */ /* 0x000fe20000400000 */
[----:B------:R-:W-:Y:S01]  /*5b00*/  F2FP.BF16.F32.PACK_AB R88, RZ, R88 ;  /* 0x00000058ff58723e */ /* 0x000fe200000010ff */
[-C--:B------:R-:W-:Y:S01]  /*5b10*/  FMUL R93, R93, R104.reuse ;  /* 0x000000685d5d7220 */ /* 0x080fe20000400000 */
[----:B------:R-:W-:Y:S01]  /*5b20*/  F2FP.BF16.F32.PACK_AB R89, RZ, R89 ;  /* 0x00000059ff59723e */ /* 0x000fe200000010ff */
[----:B------:R-:W-:Y:S01]  /*5b30*/  FMUL R94, R94, R104 ;  /* 0x000000685e5e7220 */ /* 0x000fe20000400000 */
[----:B------:R-:W-:Y:S01]  /*5b40*/  ISETP.GT.AND P1, PT, R3, 0x8, P1 ;  /* 0x000000080300780c */ /* 0x000fe20000f24270 */
[----:B------:R-:W-:Y:S01]  /*5b50*/  @P2 STG.E.U16 desc[UR36][R6.64], R88 ;  /* 0x0000005806002986 */ /* 0x000fe2000c101524 */
[----:B------:R-:W-:Y:S01]  /*5b60*/  LEA R8, P4, R8, R6, 0x4 ;  /* 0x0000000608087211 */ /* 0x000fe200078820ff */
[-C--:B------:R-:W-:Y:S01]  /*5b70*/  FMUL R95, R95, R104.reuse ;  /* 0x000000685f5f7220 */ /* 0x080fe20000400000 */
[----:B------:R-:W-:Y:S01]  /*5b80*/  ISETP.GT.AND P2, PT, R4, 0x8, PT ;  /* 0x000000080400780c */ /* 0x000fe20003f44270 */
[-C--:B------:R-:W-:Y:S01]  /*5b90*/  FMUL R96, R96, R104.reuse ;  /* 0x0000006860607220 */ /* 0x080fe20000400000 */
[----:B------:R-:W-:Y:S01]  /*5ba0*/  ISETP.GT.AND P3, PT, R3, 0x8, P3 ;  /* 0x000000080300780c */ /* 0x000fe20001f64270 */
[----:B------:R-:W-:Y:S01]  /*5bb0*/  @P0 STG.E.U16 desc[UR36][R6.64+0x2], R89 ;  /* 0x0000025906000986 */ /* 0x000fe2000c101524 */
[----:B------:R-:W-:Y:S01]  /*5bc0*/  ISETP.GT.AND P0, PT, R4, 0x9, PT ;  /* 0x000000090400780c */ /* 0x000fe20003f04270 */
[----:B------:R-:W-:Y:S01]  /*5bd0*/  IMAD.X R9, R9, 0x1, R7, P4 ;  /* 0x0000000109097824 */ /* 0x000fe200020e0607 */
[----:B------:R-:W-:Y:S01]  /*5be0*/  ISETP.GT.AND P5, PT, R3, RZ, P2 ;  /* 0x000000ff0300720c */ /* 0x000fe200017a4270 */
[-C--:B------:R-:W-:Y:S01]  /*5bf0*/  FMUL R97, R97, R104.reuse ;  /* 0x0000006861617220 */ /* 0x080fe20000400000 */
[----:B------:R-:W-:Y:S01]  /*5c00*/  ISETP.GT.AND P4, PT, R3, RZ, P0 ;  /* 0x000000ff0300720c */ /* 0x000fe20000784270 */
[----:B------:R-:W-:Y:S01]  /*5c10*/  FMUL R98, R98, R104 ;  /* 0x0000006862627220 */ /* 0x000fe20000400000 */
[----:B------:R-:W-:Y:S01]  /*5c20*/  F2FP.BF16.F32.PACK_AB R90, RZ, R90 ;  /* 0x0000005aff5a723e */ /* 0x000fe200000010ff */
[-C--:B------:R-:W-:Y:S01]  /*5c30*/  FMUL R99, R99, R104.reuse ;  /* 0x0000006863637220 */ /* 0x080fe20000400000 */
[----:B------:R-:W-:Y:S01]  /*5c40*/  F2FP.BF16.F32.PACK_AB R91, RZ, R91 ;  /* 0x0000005bff5b723e */ /* 0x000fe200000010ff */
[----:B------:R-:W-:Y:S01]  /*5c50*/  FMUL R100, R100, R104 ;  /* 0x0000006864647220 */ /* 0x000fe20000400000 */
[----:B------:R-:W-:Y:S01]  /*5c60*/  F2FP.BF16.F32.PACK_AB R92, RZ, R92 ;  /* 0x0000005cff5c723e */ /* 0x000fe200000010ff */
[----:B------:R-:W-:Y:S01]  /*5c70*/  @P1 STG.E.U16 desc[UR36][R8.64], R90 ;  /* 0x0000005a08001986 */ /* 0x000fe2000c101524 */
[----:B------:R-:W-:Y:S01]  /*5c80*/  F2FP.BF16.F32.PACK_AB R93, RZ, R93 ;  /* 0x0000005dff5d723e */ /* 0x000fe200000010ff */
[-C--:B------:R-:W-:Y:S01]  /*5c90*/  FMUL R101, R101, R104.reuse ;  /* 0x0000006865657220 */ /* 0x080fe20000400000 */
[C---:B------:R-:W-:Y:S01]  /*5ca0*/  ISETP.GT.AND P2, PT, R3.reuse, 0x8, P2 ;  /* 0x000000080300780c */ /* 0x040fe20001744270 */
[----:B------:R-:W-:Y:S01]  /*5cb0*/  @P3 STG.E.U16 desc[UR36][R8.64+0x2], R91 ;  /* 0x0000025b08003986 */ /* 0x000fe2000c101524 */
[----:B------:R-:W-:Y:S01]  /*5cc0*/  ISETP.GT.AND P1, PT, R4, 0x10, PT ;  /* 0x000000100400780c */ /* 0x000fe20003f24270 */
[-C--:B------:R-:W-:Y:S01]  /*5cd0*/  FMUL R102, R102, R104.reuse ;  /* 0x0000006866667220 */ /* 0x080fe20000400000 */
[----:B------:R-:W-:Y:S01]  /*5ce0*/  ISETP.GT.AND P3, PT, R3, 0x8, P0 ;  /* 0x000000080300780c */ /* 0x000fe20000764270 */
[----:B------:R-:W-:Y:S01]  /*5cf0*/  @P5 STG.E.U16 desc[UR36][R6.64+0x10], R92 ;  /* 0x0000105c06005986 */ /* 0x000fe2000c101524 */
[----:B------:R-:W-:Y:S01]  /*5d00*/  ISETP.GT.AND P0, PT, R4, 0x11, PT ;  /* 0x000000110400780c */ /* 0x000fe20003f04270 */
[-C--:B------:R-:W-:Y:S01]  /*5d10*/  FMUL R103, R103, R104.reuse ;  /* 0x0000006867677220 */ /* 0x080fe20000400000 */
[C---:B------:R-:W-:Y:S01]  /*5d20*/  ISETP.GT.AND P5, PT, R3.reuse, RZ, P1 ;  /* 0x000000ff0300720c */ /* 0x040fe20000fa4270 */
[----:B------:R-:W-:Y:S01]  /*5d30*/  @P4 STG.E.U16 desc[UR36][R6.64+0x12], R93 ;  /* 0x0000125d06004986 */ /* 0x000fe2000c101524 */
        /* <DEDUP_REMOVED lines=209> */
[----:B------:R-:W-:Y:S01]  /*6a50*/  FMUL R39, R39, R104 ;  /* 0x0000006827277220 */ /* 0x000fe20000400000 */
[----:B------:R-:W-:Y:S01]  /*6a60*/  ISETP.GT.AND P1, PT, R3, 0x8, P2 ;  /* 0x000000080300780c */ /* 0x000fe20001724270 */
[----:B------:R-:W-:Y:S01]  /*6a70*/  @P3 STG.E.U16 desc[UR36][R8.64+0xb2], R71 ;  /* 0x0000b24708003986 */ /* 0x000fe2000c101524 */
[----:B------:R-:W-:-:S02]  /*6a80*/  ISETP.GT.AND P2, PT, R4, 0x68, PT ;  /* 0x000000680400780c */ /* 0x000fc40003f44270 */
[C---:B------:R-:W-:Y:S01]  /*6a90*/  ISETP.GT.AND P3, PT, R3.reuse, 0x8, P0 ;  /* 0x000000080300780c */ /* 0x040fe20000764270 */
[----:B------:R-:W-:Y:S01]  /*6aa0*/  @P5 STG.E.U16 desc[UR36][R6.64+0xc0], R40 ;  /* 0x0000c02806005986 */ /* 0x000fe2000c101524 */
[----:B------:R-:W-:Y:S02]  /*6ab0*/  ISETP.GT.AND P0, PT, R4, 0x69, PT ;  /* 0x000000690400780c */ /* 0x000fe40003f04270 */
[C---:B------:R-:W-:Y:S01]  /*6ac0*/  ISETP.GT.AND P5, PT, R3.reuse, RZ, P2 ;  /* 0x000000ff0300720c */ /* 0x040fe200017a4270 */
[----:B------:R-:W-:Y:S01]  /*6ad0*/  @P4 STG.E.U16 desc[UR36][R6.64+0xc2], R41 ;  /* 0x0000c22906004986 */ /* 0x000fe2000c101524 */
[----:B------:R-:W-:Y:S02]  /*6ae0*/  ISETP.GT.AND P4, PT, R3, RZ, P0 ;  /* 0x000000ff0300720c */ /* 0x000fe40000784270 */
[----:B------:R-:W-:Y:S02]  /*6af0*/  F2FP.BF16.F32.PACK_AB R42, RZ, R42 ;  /* 0x0000002aff2a723e */ /* 0x000fe400000010ff */
[----:B------:R-:W-:-:S02]  /*6b00*/  F2FP.BF16.F32.PACK_AB R43, RZ, R43 ;  /* 0x0000002bff2b723e */ /* 0x000fc400000010ff */
[----:B------:R-:W-:Y:S01]  /*6b10*/  F2FP.BF16.F32.PACK_AB R44, RZ, R44 ;  /* 0x0000002cff2c723e */ /* 0x000fe200000010ff */
[----:B------:R-:W-:Y:S01]  /*6b20*/  @P1 STG.E.U16 desc[UR36][R8.64+0xc0], R42 ;  /* 0x0000c02a08001986 */ /* 0x000fe2000c101524 */
[----:B------:R-:W-:Y:S02]  /*6b30*/  F2FP.BF16.F32.PACK_AB R45, RZ, R45 ;  /* 0x0000002dff2d723e */ /* 0x000fe400000010ff */
[C---:B------:R-:W-:Y:S01]  /*6b40*/  ISETP.GT.AND P1, PT, R3.reuse, 0x8, P2 ;  /* 0x000000080300780c */ /* 0x040fe20001724270 */
[----:B------:R-:W-:Y:S01]  /*6b50*/  @P3 STG.E.U16 desc[UR36][R8.64+0xc2], R43 ;  /* 0x0000c22b08003986 */ /* 0x000fe2000c101524 */
[C---:B------:R-:W-:Y:S02]  /*6b60*/  ISETP.GT.AND P2, PT, R4.reuse, 0x70, PT ;  /* 0x000000700400780c */ /* 0x040fe40003f44270 */
[----:B------:R-:W-:Y:S01]  /*6b70*/  ISETP.GT.AND P3, PT, R3, 0x8, P0 ;  /* 0x000000080300780c */ /* 0x000fe20000764270 */
[----:B------:R-:W-:Y:S01]  /*6b80*/  @P5 STG.E.U16 desc[UR36][R6.64+0xd0], R44 ;  /* 0x0000d02c06005986 */ /* 0x000fe2000c101524 */
[----:B------:R-:W-:-:S02]  /*6b90*/  ISETP.GT.AND P0, PT, R4, 0x71, PT ;  /* 0x000000710400780c */ /* 0x000fc40003f04270 */
[C---:B------:R-:W-:Y:S01]  /*6ba0*/  ISETP.GT.AND P5, PT, R3.reuse, RZ, P2 ;  /* 0x000000ff0300720c */ /* 0x040fe200017a4270 */
[----:B------:R-:W-:Y:S01]  /*6bb0*/  @P4 STG.E.U16 desc[UR36][R6.64+0xd2], R45 ;  /* 0x0000d22d06004986 */ /* 0x000fe2000c101524 */
[----:B------:R-:W-:Y:S02]  /*6bc0*/  ISETP.GT.AND P4, PT, R3, RZ, P0 ;  /* 0x000000ff0300720c */ /* 0x000fe40000784270 */
[----:B------:R-:W-:Y:S02]  /*6bd0*/  F2FP.BF16.F32.PACK_AB R46, RZ, R46 ;  /* 0x0000002eff2e723e */ /* 0x000fe400000010ff */
[----:B------:R-:W-:Y:S02]  /*6be0*/  F2FP.BF16.F32.PACK_AB R47, RZ, R47 ;  /* 0x0000002fff2f723e */ /* 0x000fe400000010ff */
[----:B------:R-:W-:Y:S01]  /*6bf0*/  F2FP.BF16.F32.PACK_AB R48, RZ, R48 ;  /* 0x00000030ff30723e */ /* 0x000fe200000010ff */
[----:B------:R-:W-:Y:S01]  /*6c00*/  @P1 STG.E.U16 desc[UR36][R8.64+0xd0], R46 ;  /* 0x0000d02e08001986 */ /* 0x000fe2000c101524 */
[----:B------:R-:W-:-:S02]  /*6c10*/  F2FP.BF16.F32.PACK_AB R49, RZ, R49 ;  /* 0x00000031ff31723e */ /* 0x000fc400000010ff */
[C---:B------:R-:W-:Y:S01]  /*6c20*/  ISETP.GT.AND P2, PT, R3.reuse, 0x8, P2 ;  /* 0x000000080300780c */ /* 0x040fe20001744270 */
[----:B------:R-:W-:Y:S01]  /*6c30*/  @P3 STG.E.U16 desc[UR36][R8.64+0xd2], R47 ;  /* 0x0000d22f08003986 */ /* 0x000fe2000c101524 */
[C---:B------:R-:W-:Y:S02]  /*6c40*/  ISETP.GT.AND P3, PT, R4.reuse, 0x78, PT ;  /* 0x000000780400780c */ /* 0x040fe40003f64270 */
[C---:B------:R-:W-:Y:S01]  /*6c50*/  ISETP.GT.AND P0, PT, R3.reuse, 0x8, P0 ;  /* 0x000000080300780c */ /* 0x040fe20000704270 */
[----:B------:R-:W-:Y:S01]  /*6c60*/  @P5 STG.E.U16 desc[UR36][R6.64+0xe0], R48 ;  /* 0x0000e03006005986 */ /* 0x000fe2000c101524 */
[----:B------:R-:W-:Y:S02]  /*6c70*/  ISETP.GT.AND P1, PT, R4, 0x79, PT ;  /* 0x000000790400780c */ /* 0x000fe40003f24270 */
[----:B------:R-:W-:Y:S01]  /*6c80*/  F2FP.BF16.F32.PACK_AB R50, RZ, R50 ;  /* 0x00000032ff32723e */ /* 0x000fe200000010ff */
[----:B------:R-:W-:Y:S01]  /*6c90*/  @P4 STG.E.U16 desc[UR36][R6.64+0xe2], R49 ;  /* 0x0000e23106004986 */ /* 0x000fe2000c101524 */
[----:B------:R-:W-:-:S02]  /*6ca0*/  ISETP.GT.AND P4, PT, R3, RZ, P3 ;  /* 0x000000ff0300720c */ /* 0x000fc40001f84270 */
[C---:B------:R-:W-:Y:S01]  /*6cb0*/  ISETP.GT.AND P5, PT, R3.reuse, RZ, P1 ;  /* 0x000000ff0300720c */ /* 0x040fe20000fa4270 */
[----:B------:R-:W-:Y:S01]  /*6cc0*/  @P2 STG.E.U16 desc[UR36][R8.64+0xe0], R50 ;  /* 0x0000e03208002986 */ /* 0x000fe2000c101524 */
[----:B------:R-:W-:Y:S02]  /*6cd0*/  F2FP.BF16.F32.PACK_AB R51, RZ, R51 ;  /* 0x00000033ff33723e */ /* 0x000fe400000010ff */
[----:B------:R-:W-:Y:S02]  /*6ce0*/  F2FP.BF16.F32.PACK_AB R52, RZ, R52 ;  /* 0x00000034ff34723e */ /* 0x000fe400000010ff */
[----:B------:R-:W-:Y:S01]  /*6cf0*/  ISETP.GT.AND P2, PT, R4, 0x80, PT ;  /* 0x000000800400780c */ /* 0x000fe20003f44270 */
[----:B------:R-:W-:Y:S01]  /*6d00*/  @P0 STG.E.U16 desc[UR36][R8.64+0xe2], R51 ;  /* 0x0000e23308000986 */ /* 0x000fe2000c101524 */
[----:B------:R-:W-:Y:S02]  /*6d10*/  F2FP.BF16.F32.PACK_AB R53, RZ, R53 ;  /* 0x00000035ff35723e */ /* 0x000fe400000010ff */
[C---:B------:R-:W-:Y:S01]  /*6d20*/  ISETP.GT.AND P3, PT, R3.reuse, 0x8, P3 ;  /* 0x000000080300780c */ /* 0x040fe20001f64270 */
[----:B------:R-:W-:Y:S01]  /*6d30*/  @P4 STG.E.U16 desc[UR36][R6.64+0xf0], R52 ;  /* 0x0000f03406004986 */ /* 0x000fe2000c101524 */
[----:B------:R-:W-:-:S02]  /*6d40*/  ISETP.GT.AND P1, PT, R3, 0x8, P1 ;  /* 0x000000080300780c */ /* 0x000fc40000f24270 */
[----:B------:R-:W-:Y:S01]  /*6d50*/  ISETP.GT.AND P0, PT, R4, 0x81, PT ;  /* 0x000000810400780c */ /* 0x000fe20003f04270 */
[----:B------:R-:W-:Y:S01]  /*6d60*/  @P5 STG.E.U16 desc[UR36][R6.64+0xf2], R53 ;  /* 0x0000f23506005986 */ /* 0x000fe2000c101524 */
[C---:B------:R-:W-:Y:S02]  /*6d70*/  ISETP.GT.AND P4, PT, R3.reuse, RZ, P2 ;  /* 0x000000ff0300720c */ /* 0x040fe40001784270 */
        /* <DEDUP_REMOVED lines=8> */
[C---:B------:R-:W-:Y:S02]  /*6e00*/  ISETP.GT.AND P1, PT, R3.reuse, 0x8, P0 ;  /* 0x000000080300780c */ /* 0x040fe40000724270 */
[C---:B------:R-:W-:Y:S01]  /*6e10*/  ISETP.GT.AND P0, PT, R4.reuse, 0x89, PT ;  /* 0x000000890400780c */ /* 0x040fe20003f04270 */
        /* <DEDUP_REMOVED lines=9> */
[C---:B------:R-:W-:Y:S01]  /*6eb0*/  ISETP.GT.AND P4, PT, R3.reuse, 0x8, P4 ;  /* 0x000000080300780c */ /* 0x040fe20002784270 */
[----:B------:R-:W-:Y:S01]  /*6ec0*/  @P1 STG.E.U16 desc[UR36][R8.64+0x102], R27 ;  /* 0x0001021b08001986 */ /* 0x000fe2000c101524 */
[----:B------:R-:W-:Y:S02]  /*6ed0*/  F2FP.BF16.F32.PACK_AB R29, RZ, R29 ;  /* 0x0000001dff1d723e */ /* 0x000fe400000010ff */
[----:B------:R-:W-:Y:S01]  /*6ee0*/  ISETP.GT.AND P1, PT, R4, 0x99, PT ;  /* 0x000000990400780c */ /* 0x000fe20003f24270 */
[----:B------:R-:W-:Y:S01]  /*6ef0*/  @P5 STG.E.U16 desc[UR36][R6.64+0x110], R28 ;  /* 0x0001101c06005986 */ /* 0x000fe2000c101524 */
[----:B------:R-:W-:-:S02]  /*6f00*/  ISETP.GT.AND P5, PT, R3, 0x8, P0 ;  /* 0x000000080300780c */ /* 0x000fc400007a4270 */
[C---:B------:R-:W-:Y:S01]  /*6f10*/  ISETP.GT.AND P0, PT, R4.reuse, 0x91, PT ;  /* 0x000000910400780c */ /* 0x040fe20003f04270 */
[----:B------:R-:W-:Y:S01]  /*6f20*/  @P3 STG.E.U16 desc[UR36][R6.64+0x112], R29 ;  /* 0x0001121d06003986 */ /* 0x000fe2000c101524 */
[C---:B------:R-:W-:Y:S02]  /*6f30*/  ISETP.GT.AND P3, PT, R4.reuse, 0x90, PT ;  /* 0x000000900400780c */ /* 0x040fe40003f64270 */
[----:B------:R-:W-:Y:S01]  /*6f40*/  ISETP.GT.AND P2, PT, R4, 0x98, PT ;  /* 0x000000980400780c */ /* 0x000fe20003f44270 */
[----:B------:R-:W-:Y:S01]  /*6f50*/  @P4 IMAD.MOV.U32 R4, RZ, RZ, R8 ;  /* 0x000000ffff044224 */ /* 0x000fe200078e0008 */
[----:B------:R-:W-:Y:S01]  /*6f60*/  F2FP.BF16.F32.PACK_AB R30, RZ, R30 ;  /* 0x0000001eff1e723e */ /* 0x000fe200000010ff */
[----:B------:R-:W-:Y:S01]  /*6f70*/  @P4 IMAD.MOV.U32 R5, RZ, RZ, R9 ;  /* 0x000000ffff054224 */ /* 0x000fe200078e0009 */
[----:B------:R-:W-:Y:S02]  /*6f80*/  F2FP.BF16.F32.PACK_AB R31, RZ, R31 ;  /* 0x0000001fff1f723e */ /* 0x000fe400000010ff */
[----:B------:R-:W-:-:S02]  /*6f90*/  F2FP.BF16.F32.PACK_AB R32, RZ, R32 ;  /* 0x00000020ff20723e */ /* 0x000fc400000010ff */
[----:B------:R0:W-:Y:S01]  /*6fa0*/  @P4 STG.E.U16 desc[UR36][R4.64+0x110], R30 ;  /* 0x0001101e04004986 */ /* 0x0001e2000c101524 */
[C---:B------:R-:W-:Y:S02]  /*6fb0*/  ISETP.GT.AND P4, PT, R3.reuse, RZ, P3 ;  /* 0x000000ff0300720c */ /* 0x040fe40001f84270 */
[----:B------:R-:W-:Y:S02]  /*6fc0*/  ISETP.GT.AND P3, PT, R3, 0x8, P3 ;  /* 0x000000080300780c */ /* 0x000fe40001f64270 */
[----:B------:R-:W-:Y:S02]  /*6fd0*/  F2FP.BF16.F32.PACK_AB R33, RZ, R33 ;  /* 0x00000021ff21723e */ /* 0x000fe400000010ff */
[----:B------:R-:W-:Y:S02]  /*6fe0*/  F2FP.BF16.F32.PACK_AB R34, RZ, R34 ;  /* 0x00000022ff22723e */ /* 0x000fe400000010ff */
[----:B------:R-:W-:Y:S02]  /*6ff0*/  F2FP.BF16.F32.PACK_AB R35, RZ, R35 ;  /* 0x00000023ff23723e */ /* 0x000fe400000010ff */
[----:B------:R-:W-:Y:S01]  /*7000*/  F2FP.BF16.F32.PACK_AB R36, RZ, R36 ;  /* 0x00000024ff24723e */ /* 0x000fe200000010ff */
[----:B0-----:R-:W-:Y:S01]  /*7010*/  @P5 IMAD.MOV.U32 R4, RZ, RZ, R8 ;  /* 0x000000ffff045224 */ /* 0x001fe200078e0008 */
[----:B------:R-:W-:Y:S01]  /*7020*/  F2FP.BF16.F32.PACK_AB R37, RZ, R37 ;  /* 0x00000025ff25723e */ /* 0x000fe200000010ff */
[----:B------:R-:W-:Y:S01]  /*7030*/  @P5 IMAD.MOV.U32 R5, RZ, RZ, R9 ;  /* 0x000000ffff055224 */ /* 0x000fe200078e0009 */
[----:B------:R-:W-:-:S02]  /*7040*/  F2FP.BF16.F32.PACK_AB R38, RZ, R38 ;  /* 0x00000026ff26723e */ /* 0x000fc400000010ff */
[----:B------:R-:W-:Y:S02]  /*7050*/  F2FP.BF16.F32.PACK_AB R39, RZ, R39 ;  /* 0x00000027ff27723e */ /* 0x000fe400000010ff */
[----:B------:R0:W-:Y:S01]  /*7060*/  @P5 STG.E.U16 desc[UR36][R4.64+0x112], R31 ;  /* 0x0001121f04005986 */ /* 0x0001e2000c101524 */
[C---:B------:R-:W-:Y:S02]  /*7070*/  ISETP.GT.AND P5, PT, R3.reuse, RZ, P0 ;  /* 0x000000ff0300720c */ /* 0x040fe400007a4270 */
[----:B------:R-:W-:Y:S01]  /*7080*/  ISETP.GT.AND P0, PT, R3, 0x8, P0 ;  /* 0x000000080300780c */ /* 0x000fe20000704270 */
[----:B0-----:R-:W-:Y:S02]  /*7090*/  @P4 IMAD.MOV.U32 R4, RZ, RZ, R6 ;  /* 0x000000ffff044224 */ /* 0x001fe400078e0006 */
[----:B------:R-:W-:-:S05]  /*70a0*/  @P4 IMAD.MOV.U32 R5, RZ, RZ, R7 ;  /* 0x000000ffff054224 */ /* 0x000fca00078e0007 */
        /* <DEDUP_REMOVED lines=10> */
[----:B------:R0:W-:Y:S02]  /*7150*/  @P3 STG.E.U16 desc[UR36][R4.64+0x120], R34 ;  /* 0x0001202204003986 */ /* 0x0001e4000c101524 */
[----:B0-----:R-:W-:Y:S02]  /*7160*/  @P0 IMAD.MOV.U32 R4, RZ, RZ, R8 ;  /* 0x000000ffff040224 */ /* 0x001fe400078e0008 */
[----:B------:R-:W-:-:S05]  /*7170*/  @P0 IMAD.MOV.U32 R5, RZ, RZ, R9 ;  /* 0x000000ffff050224 */ /* 0x000fca00078e0009 */
[----:B------:R0:W-:Y:S02]  /*7180*/  @P0 STG.E.U16 desc[UR36][R4.64+0x122], R35 ;  /* 0x0001222304000986 */ /* 0x0001e4000c101524 */
[----:B0-----:R-:W-:Y:S02]  /*7190*/  @P5 IMAD.MOV.U32 R4, RZ, RZ, R6 ;  /* 0x000000ffff045224 */ /* 0x001fe400078e0006 */
[----:B------:R-:W-:-:S05]  /*71a0*/  @P5 IMAD.MOV.U32 R5, RZ, RZ, R7 ;  /* 0x000000ffff055224 */ /* 0x000fca00078e0007 */
[----:B------:R0:W-:Y:S04]  /*71b0*/  @P5 STG.E.U16 desc[UR36][R4.64+0x130], R36 ;  /* 0x0001302404005986 */ /* 0x0001e8000c101524 */
[----:B------:R1:W-:Y:S01]  /*71c0*/  @P4 STG.E.U16 desc[UR36][R6.64+0x132], R37 ;  /* 0x0001322506004986 */ /* 0x0003e2000c101524 */
[----:B0-----:R-:W-:Y:S02]  /*71d0*/  @P2 IMAD.MOV.U32 R4, RZ, RZ, R8 ;  /* 0x000000ffff042224 */ /* 0x001fe400078e0008 */
[----:B------:R-:W-:-:S05]  /*71e0*/  @P2 IMAD.MOV.U32 R5, RZ, RZ, R9 ;  /* 0x000000ffff052224 */ /* 0x000fca00078e0009 */
[----:B------:R1:W-:Y:S04]  /*71f0*/  @P2 STG.E.U16 desc[UR36][R4.64+0x130], R38 ;  /* 0x0001302604002986 */ /* 0x0003e8000c101524 */
[----:B------:R1:W-:Y:S02]  /*7200*/  @P1 STG.E.U16 desc[UR36][R8.64+0x132], R39 ;  /* 0x0001322708001986 */ /* 0x0003e4000c101524 */
.L_x_191:
[----:B------:R-:W-:Y:S05]  /*7210*/  BSYNC B0 ;  /* 0x0000000000007941 */ /* 0x000fea0003800000 */
.L_x_33:
[----:B------:R-:W-:Y:S01]  /*7220*/  ULDC UR4, c[0x0][0xc] ;  /* 0x0000030000047ab9 */ /* 0x000fe20000000800 */
[----:B------:R-:W-:Y:S01]  /*7230*/  ULDC UR5, c[0x0][0x10] ;  /* 0x0000040000057ab9 */ /* 0x000fe20000000800 */
[----:B------:R-:W0:Y:S01]  /*7240*/  LDC R3, c[0x0][0x14] ;  /* 0x00000500ff037b82 */ /* 0x000e220000000800 */
[----:B------:R-:W-:Y:S01]  /*7250*/  UIMAD.WIDE.U32 UR4, UR4, UR5, URZ ;  /* 0x00000005040472a5 */ /* 0x000fe2000f8e003f */
[----:B------:R-:W-:Y:S02]  /*7260*/  IMAD.MOV.U32 R108, RZ, RZ, -0x1 ;  /* 0xffffffffff6c7424 */ /* 0x000fe400078e00ff */
[----:B------:R-:W-:-:S03]  /*7270*/  IMAD.MOV.U32 R105, RZ, RZ, -0x1 ;  /* 0xffffffffff697424 */ /* 0x000fc600078e00ff */
[----:B0-----:R-:W-:-:S04]  /*7280*/  IMAD.WIDE.U32 R16, R3, UR4, R16 ;  /* 0x0000000403107c25 */ /* 0x001fc8000f8e0010 */
[----:B------:R-:W-:Y:S01]  /*7290*/  IMAD R3, R3, UR5, RZ ;  /* 0x0000000503037c24 */ /* 0x000fe2000f8e02ff */
[----:B------:R-:W-:Y:S02]  /*72a0*/  ULDC.64 UR4, c[0x0][0x650] ;  /* 0x0001940000047ab9 */ /* 0x000fe40000000a00 */
[----:B------:R-:W-:Y:S01]  /*72b0*/  ISETP.GE.U32.AND P0, PT, R16, UR4, PT ;  /* 0x0000000410007c0c */ /* 0x000fe2000bf06070 */
[--C-:B------:R-:W-:Y:S01]  /*72c0*/  IMAD.IADD R17, R17, 0x1, R3.reuse ;  /* 0x0000000111117824 */ /* 0x100fe200078e0203 */
[----:B------:R-:W-:-:S04]  /*72d0*/  PRMT R3, RZ, 0x7610, R3 ;  /* 0x00007610ff037816 */ /* 0x000fc80000000003 */
[----:B------:R-:W-:-:S13]  /*72e0*/  ISETP.GE.U32.AND.EX P0, PT, R17, UR5, PT, P0 ;  /* 0x0000000511007c0c */ /* 0x000fda000bf06100 */
[----:B------:R-:W-:Y:S05]  /*72f0*/  @P0 BRA `(.L_x_192) ;  /* 0x0000000400640947 */ /* 0x000fea0003800000 */
[----:B------:R-:W0:Y:S01]  /*7300*/  S2R R12, SR_CTAID.X ;  /* 0x00000000000c7919 */ /* 0x000e220000002500 */
[----:B---3--:R-:W3:Y:S01]  /*7310*/  LDC.64 R10, c[0x0][0x628] ;  /* 0x00018a00ff0a7b82 */ /* 0x008ee20000000a00 */
[----:B------:R-:W-:Y:S01]  /*7320*/  ULDC UR4, c[0x0][0x150] ;  /* 0x0000540000047ab9 */ /* 0x000fe20000000800 */
[----:B-12-4-:R-:W-:Y:S01]  /*7330*/  IMAD.MOV.U32 R8, RZ, RZ, R16 ;  /* 0x000000ffff087224 */ /* 0x016fe200078e0010 */
[----:B------:R-:W1:Y:S01]  /*7340*/  S2R R24, SR_CTAID.Y ;  /* 0x0000000000187919 */ /* 0x000e620000002600 */
[----:B------:R-:W-:-:S04]  /*7350*/  IMAD.MOV.U32 R9, RZ, RZ, R17 ;  /* 0x000000ffff097224 */ /* 0x000fc800078e0011 */
[----:B------:R-:W2:Y:S08]  /*7360*/  LDC R21, c[0x0][0x144] ;  /* 0x00005100ff157b82 */ /* 0x000eb00000000800 */
[----:B------:R-:W4:Y:S08]  /*7370*/  LDC R0, c[0x0][0x630] ;  /* 0x00018c00ff007b82 */ /* 0x000f300000000800 */
[----:B------:R-:W1:Y:S01]  /*7380*/  LDC.64 R14, c[0x0][0x620] ;  /* 0x00018800ff0e7b82 */ /* 0x000e620000000a00 */
[----:B---3--:R-:W-:-:S04]  /*7390*/  ISETP.NE.U32.AND P0, PT, R10, RZ, PT ;  /* 0x000000ff0a00720c */ /* 0x008fc80003f05070 */
[----:B------:R-:W-:Y:S02]  /*73a0*/  ISETP.NE.AND.EX P0, PT, R11, RZ, PT, P0 ;  /* 0x000000ff0b00720c */ /* 0x000fe40003f05300 */
[----:B0-----:R-:W-:-:S05]  /*73b0*/  I2FP.F32.U32 R3, R12 ;  /* 0x0000000c00037245 */ /* 0x001fca0000201000 */
[----:B------:R-:W-:-:S04]  /*73c0*/  FMUL R3, R3, UR4 ;  /* 0x0000000403037c20 */ /* 0x000fc80008400000 */
[----:B------:R0:W3:Y:S02]  /*73d0*/  F2I.U32.TRUNC.NTZ R20, R3 ;  /* 0x0000000300147305 */ /* 0x0000e4000020f000 */
[----:B--2-4-:R-:W-:Y:S05]  /*73e0*/  @!P0 BRA `(.L_x_193) ;  /* 0x0000000000288947 */ /* 0x014fea0003800000 */
[----:B0-----:R-:W0:Y:S02]  /*73f0*/  LDC R3, c[0x0][0x634] ;  /* 0x00018d00ff037b82 */ /* 0x001e240000000800 */
        /* <DEDUP_REMOVED lines=9> */
.L_x_193:
[----:B------:R-:W2:Y:S01]  /*7490*/  LDC.64 R28, c[0x0][0x640] ;  /* 0x00019000ff1c7b82 */ /* 0x000ea20000000a00 */
[-CC-:B------:R-:W-:Y:S01]  /*74a0*/  SHF.R.U64 R105, R8, R0.reuse, R9.reuse ;  /* 0x0000000008697219 */ /* 0x180fe20000001209 */
[----:B---3--:R-:W-:Y:S01]  /*74b0*/  IMAD.MOV R20, RZ, RZ, -R20 ;  /* 0x000000ffff147224 */ /* 0x008fe200078e0a14 */
[----:B------:R-:W-:Y:S01]  /*74c0*/  SHF.R.U32.HI R0, RZ, R0, R9 ;  /* 0x00000000ff007219 */ /* 0x000fe20000011609 */
[----:B------:R-:W-:Y:S01]  /*74d0*/  ULDC UR4, c[0x0][0x154] ;  /* 0x0000550000047ab9 */ /* 0x000fe20000000800 */
[----:B0-----:R-:W-:Y:S01]  /*74e0*/  IADD3 R3, P0, RZ, -R105, RZ ;  /* 0x80000069ff037210 */ /* 0x001fe20007f1e0ff */
[----:B------:R-:W-:Y:S02]  /*74f0*/  IMAD R21, R21, R20, R12 ;  /* 0x0000001415157224 */ /* 0x000fe400078e020c */
[----:B------:R-:W0:Y:S01]  /*7500*/  LDC R6, c[0x0][0x618] ;  /* 0x00018600ff067b82 */ /* 0x000e220000000800 */
[----:B------:R-:W-:Y:S02]  /*7510*/  IMAD.MOV.U32 R7, RZ, RZ, 0x1 ;  /* 0x00000001ff077424 */ /* 0x000fe400078e00ff */
[----:B------:R-:W-:-:S04]  /*7520*/  IMAD.X R5, RZ, RZ, ~R0, P0 ;  /* 0x000000ffff057224 */ /* 0x000fc800000e0e00 */
[-C--:B-1----:R-:W-:Y:S01]  /*7530*/  IMAD R0, R5, R14.reuse, RZ ;  /* 0x0000000e05007224 */ /* 0x082fe200078e02ff */
[----:B------:R-:W1:Y:S01]  /*7540*/  LDC R8, c[0x0][0x608] ;  /* 0x00018200ff087b82 */ /* 0x000e620000000800 */
[----:B------:R-:W-:-:S04]  /*7550*/  IMAD.WIDE.U32 R4, R3, R14, R16 ;  /* 0x0000000e03047225 */ /* 0x000fc800078e0010 */
[----:B------:R-:W-:Y:S01]  /*7560*/  IMAD R3, R3, R15, R0 ;  /* 0x0000000f03037224 */ /* 0x000fe200078e0200 */
[----:B------:R-:W-:Y:S02]  /*7570*/  I2FP.F32.U32 R0, R24 ;  /* 0x0000001800007245 */ /* 0x000fe40000201000 */
[----:B------:R-:W3:Y:S01]  /*7580*/  LDC R26, c[0x0][0x658] ;  /* 0x00019600ff1a7b82 */ /* 0x000ee20000000800 */
[----:B------:R-:W-:Y:S01]  /*7590*/  IMAD.IADD R3, R5, 0x1, R3 ;  /* 0x0000000105037824 */ /* 0x000fe200078e0203 */
[----:B--2---:R-:W-:Y:S01]  /*75a0*/  ISETP.NE.U32.AND P0, PT, R28, RZ, PT ;  /* 0x000000ff1c00720c */ /* 0x004fe20003f05070 */
[----:B------:R-:W-:Y:S01]  /*75b0*/  FMUL R0, R0, UR4 ;  /* 0x0000000400007c20 */ /* 0x000fe20008400000 */
[----:B------:R-:W-:Y:S02]  /*75c0*/  IMAD.MOV.U32 R5, RZ, RZ, -0x1 ;  /* 0xffffffffff057424 */ /* 0x000fe400078e00ff */
[----:B------:R-:W-:Y:S01]  /*75d0*/  ISETP.NE.AND.EX P0, PT, R29, RZ, PT, P0 ;  /* 0x000000ff1d00720c */ /* 0x000fe20003f05300 */
[----:B------:R2:W4:Y:S01]  /*75e0*/  F2I.U32.TRUNC.NTZ R13, R0 ;  /* 0x00000000000d7305 */ /* 0x000522000020f000 */
[----:B------:R-:W2:Y:S01]  /*75f0*/  LDC R15, c[0x0][0x148] ;  /* 0x00005200ff0f7b82 */ /* 0x000ea20000000800 */
[----:B0-----:R-:W-:-:S02]  /*7600*/  SHF.R.U64 R12, R4, R6, R3 ;  /* 0x00000006040c7219 */ /* 0x001fc40000001203 */
[----:B------:R-:W-:-:S05]  /*7610*/  SHF.R.U32.HI R3, RZ, R6, R3 ;  /* 0x00000006ff037219 */ /* 0x000fca0000011603 */
[----:B------:R-:W0:Y:S01]  /*7620*/  LDC R20, c[0x0][0x600] ;  /* 0x00018000ff147b82 */ /* 0x000e220000000800 */
[-CC-:B-1----:R-:W-:Y:S02]  /*7630*/  SHF.R.U64 R10, R12, R8.reuse, R3.reuse ;  /* 0x000000080c0a7219 */ /* 0x182fe40000001203 */
[----:B------:R-:W-:-:S05]  /*7640*/  SHF.R.U32.HI R3, RZ, R8, R3 ;  /* 0x00000008ff037219 */ /* 0x000fca0000011603 */
[----:B------:R-:W1:Y:S01]  /*7650*/  LDC R27, c[0x0][0x648] ;  /* 0x00019200ff1b7b82 */ /* 0x000e620000000800 */
[-C--:B---3--:R-:W-:Y:S02]  /*7660*/  SHF.L.U32 R4, R5, R26.reuse, RZ ;  /* 0x0000001a05047219 */ /* 0x088fe400000006ff */
[-CC-:B------:R-:W-:Y:S02]  /*7670*/  SHF.R.U64 R14, R10, R26.reuse, R3.reuse ;  /* 0x0000001a0a0e7219 */ /* 0x180fe40000001203 */
[----:B------:R-:W-:Y:S02]  /*7680*/  SHF.R.U32.HI R5, RZ, R26, R3 ;  /* 0x0000001aff057219 */ /* 0x000fe40000011603 */
[----:B------:R-:W-:Y:S01]  /*7690*/  LOP3.LUT R25, RZ, R4, RZ, 0x33, !PT ;  /* 0x00000004ff197212 */ /* 0x000fe200078e33ff */
[----:B------:R-:W3:Y:S01]  /*76a0*/  LDC R30, c[0x0][0x638] ;  /* 0x00018e00ff1e7b82 */ /* 0x000ee20000000800 */
[----:B------:R-:W-:Y:S01]  /*76b0*/  SHF.L.U32 R26, R7, R26, RZ ;  /* 0x0000001a071a7219 */ /* 0x000fe200000006ff */
[----:B------:R-:W-:-:S06]  /*76c0*/  IMAD.MOV.U32 R4, RZ, RZ, R14 ;  /* 0x000000ffff047224 */ /* 0x000fcc00078e000e */
[----:B------:R-:W0:Y:S01]  /*76d0*/  LDC R31, c[0x0][0x610] ;  /* 0x00018400ff1f7b82 */ /* 0x000e220000000800 */
[----:B----4-:R-:W-:Y:S05]  /*76e0*/  @!P0 BRA `(.L_x_194) ;  /* 0x0000000000288947 */ /* 0x010fea0003800000 */
        /* <DEDUP_REMOVED lines=10> */
.L_x_194:
[----:B------:R-:W-:Y:S01]  /*7790*/  ISETP.NE.AND P0, PT, R2, 0x1, PT ;  /* 0x000000010200780c */ /* 0x000fe20003f05270 */
[----:B0-----:R-:W-:Y:S01]  /*77a0*/  VIADD R7, R20, 0xffffffff ;  /* 0xffffffff14077836 */ /* 0x001fe20000000000 */
[----:B-12---:R-:W-:Y:S01]  /*77b0*/  SHF.R.U64 R0, R4, R27, R5 ;  /* 0x0000001b04007219 */ /* 0x006fe20000001205 */
[----:B------:R-:W-:Y:S01]  /*77c0*/  IMAD.MOV R13, RZ, RZ, -R13 ;  /* 0x000000ffff0d7224 */ /* 0x000fe200078e0a0d */
[----:B------:R-:W-:Y:S01]  /*77d0*/  LOP3.LUT R5, R10, R25, RZ, 0xc0, !PT ;  /* 0x000000190a057212 */ /* 0x000fe200078ec0ff */
[----:B------:R-:W-:Y:S01]  /*77e0*/  IMAD.MOV.U32 R4, RZ, RZ, 0x1 ;  /* 0x00000001ff047424 */ /* 0x000fe200078e00ff */
[----:B------:R-:W-:Y:S01]  /*77f0*/  LOP3.LUT R12, R12, R7, RZ, 0xc0, !PT ;  /* 0x000000070c0c7212 */ /* 0x000fe200078ec0ff */
[----:B------:R-:W-:Y:S02]  /*7800*/  IMAD.MOV R3, RZ, RZ, -R0 ;  /* 0x000000ffff037224 */ /* 0x000fe400078e0a00 */
[----:B------:R-:W-:Y:S02]  /*7810*/  IMAD R0, R26, R0, R5 ;  /* 0x000000001a007224 */ /* 0x000fe400078e0205 */
[----:B---3--:R-:W-:-:S02]  /*7820*/  IMAD R3, R3, R30, R14 ;  /* 0x0000001e03037224 */ /* 0x008fc400078e020e */
[----:B------:R-:W-:Y:S02]  /*7830*/  @P0 IMAD R21, R15, R13, R24 ;  /* 0x0000000d0f150224 */ /* 0x000fe400078e0218 */
[----:B------:R-:W-:Y:S01]  /*7840*/  IMAD R5, R3, R20, R12 ;  /* 0x0000001403057224 */ /* 0x000fe200078e020c */
[----:B------:R-:W-:Y:S01]  /*7850*/  PRMT R3, R4, 0x7610, R3 ;  /* 0x0000761004037816 */ /* 0x000fe20000000003 */
[----:B------:R-:W-:-:S05]  /*7860*/  IMAD R0, R0, R31, R21 ;  /* 0x0000001f00007224 */ /* 0x000fca00078e0215 */
[----:B------:R-:W-:Y:S02]  /*7870*/  SEL R108, R5, R0, !P0 ;  /* 0x00000000056c7207 */ /* 0x000fe40004000000 */
[----:B------:R-:W-:-:S07]  /*7880*/  SEL R0, R0, R5, !P0 ;  /* 0x0000000500007207 */ /* 0x000fce0004000000 */
.L_x_192:
[----:B------:R-:W-:Y:S01]  /*7890*/  LOP3.LUT P0, RZ, R3, 0xff, RZ, 0xc0, !PT ;  /* 0x000000ff03ff7812 */ /* 0x000fe2000780c0ff */
[----:B------:R-:W-:-:S12]  /*78a0*/  IMAD.MOV.U32 R107, RZ, RZ, R0 ;  /* 0x000000ffff6b7224 */ /* 0x000fd800078e0000 */
[----:B------:R-:W-:Y:S05]  /*78b0*/  @P0 BRA `(.L_x_195) ;  /* 0xffffff9c00000947 */ /* 0x000fea000383ffff */
[----:B------:R-:W-:Y:S05]  /*78c0*/  EXIT ;  /* 0x000000000000794d */ /* 0x000fea0003800000 */
.L_x_8:
[----:B0-----:R-:W-:Y:S01]  /*78d0*/  ULDC.64 UR4, c[0x0][0x650] ;  /* 0x0001940000047ab9 */ /* 0x001fe20000000a00 */
        /* <DEDUP_REMOVED lines=25> */
.L_x_197:
[----:B------:R-:W0:Y:S01]  /*7a70*/  LDC.64 R28, c[0x0][0x640] ;  /* 0x00019000ff1c7b82 */ /* 0x000e220000000a00 */
[-CC-:B------:R-:W-:Y:S01]  /*7a80*/  SHF.R.U64 R22, R12, R6.reuse, R13.reuse ;  /* 0x000000060c167219 */ /* 0x180fe2000000120d */
[----:B------:R-:W-:Y:S01]  /*7a90*/  IMAD.MOV.U32 R30, RZ, RZ, 0x1 ;  /* 0x00000001ff1e7424 */ /* 0x000fe200078e00ff */
[----:B------:R-:W-:Y:S02]  /*7aa0*/  SHF.R.U32.HI R6, RZ, R6, R13 ;  /* 0x00000006ff067219 */ /* 0x000fe4000001160d */
        /* <DEDUP_REMOVED lines=8> */
[----:B------:R-:W-:Y:S01]  /*7b30*/  IMAD.IADD R9, R9, 0x1, R11 ;  /* 0x0000000109097824 */ /* 0x000fe200078e020b */
[----:B0-----:R-:W-:-:S04]  /*7b40*/  ISETP.NE.U32.AND P0, PT, R28, RZ, PT ;  /* 0x000000ff1c00720c */ /* 0x001fc80003f05070 */
[----:B------:R-:W-:Y:S02]  /*7b50*/  ISETP.NE.AND.EX P0, PT, R29, RZ, PT, P0 ;  /* 0x000000ff1d00720c */ /* 0x000fe40003f05300 */
[----:B------:R-:W0:Y:S01]  /*7b60*/  LDC R20, c[0x0][0x600] ;  /* 0x00018000ff147b82 */ /* 0x000e220000000800 */
[-CC-:B-1----:R-:W-:Y:S01]  /*7b70*/  SHF.R.U64 R14, R8, R10.reuse, R9.reuse ;  /* 0x0000000a080e7219 */ /* 0x182fe20000001209 */
[----:B------:R-:W-:Y:S01]  /*7b80*/  IMAD.MOV.U32 R8, RZ, RZ, -0x1 ;  /* 0xffffffffff087424 */ /* 0x000fe200078e00ff */
[----:B------:R-:W-:-:S05]  /*7b90*/  SHF.R.U32.HI R9, RZ, R10, R9 ;  /* 0x0000000aff097219 */ /* 0x000fca0000011609 */
[----:B------:R-:W1:Y:S01]  /*7ba0*/  LDC R24, c[0x0][0x648] ;  /* 0x00019200ff187b82 */ /* 0x000e620000000800 */
[-CC-:B--2---:R-:W-:Y:S02]  /*7bb0*/  SHF.R.U64 R23, R14, R12.reuse, R9.reuse ;  /* 0x0000000c0e177219 */ /* 0x184fe40000001209 */
[----:B------:R-:W-:-:S05]  /*7bc0*/  SHF.R.U32.HI R6, RZ, R12, R9 ;  /* 0x0000000cff067219 */ /* 0x000fca0000011609 */
[----:B------:R-:W2:Y:S01]  /*7bd0*/  LDC R26, c[0x0][0x638] ;  /* 0x00018e00ff1a7b82 */ /* 0x000ea20000000800 */
[-C--:B---3--:R-:W-:Y:S02]  /*7be0*/  SHF.L.U32 R8, R8, R27.reuse, RZ ;  /* 0x0000001b08087219 */ /* 0x088fe400000006ff */
[-CC-:B------:R-:W-:Y:S02]  /*7bf0*/  SHF.R.U64 R25, R23, R27.reuse, R6.reuse ;  /* 0x0000001b17197219 */ /* 0x180fe40000001206 */
[----:B------:R-:W-:Y:S02]  /*7c00*/  LOP3.LUT R32, RZ, R8, RZ, 0x33, !PT ;  /* 0x00000008ff207212 */ /* 0x000fe400078e33ff */
[----:B------:R-:W-:Y:S01]  /*7c10*/  SHF.R.U32.HI R9, RZ, R27, R6 ;  /* 0x0000001bff097219 */ /* 0x000fe20000011606 */
[----:B------:R-:W3:Y:S01]  /*7c20*/  LDC R31, c[0x0][0x610] ;  /* 0x00018400ff1f7b82 */ /* 0x000ee20000000800 */
[----:B------:R-:W-:Y:S01]  /*7c30*/  IMAD.MOV.U32 R8, RZ, RZ, R25 ;  /* 0x000000ffff087224 */ /* 0x000fe200078e0019 */
[----:B------:R-:W-:Y:S06]  /*7c40*/  @!P0 BRA `(.L_x_198) ;  /* 0x0000000000288947 */ /* 0x000fec0003800000 */
        /* <DEDUP_REMOVED lines=10> */
.L_x_198:
[----:B------:R-:W-:Y:S02]  /*7cf0*/  ISETP.NE.AND P0, PT, R2, 0x1, PT ;  /* 0x000000010200780c */ /* 0x000fe40003f05270 */
[----:B-1----:R-:W-:Y:S01]  /*7d00*/  SHF.R.U64 R6, R8, R24, R9 ;  /* 0x0000001808067219 */ /* 0x002fe20000001209 */
[----:B0-----:R-:W-:Y:S01]  /*7d10*/  VIADD R9, R20, 0xffffffff ;  /* 0xffffffff14097836 */ /* 0x001fe20000000000 */
[----:B------:R-:W-:Y:S02]  /*7d20*/  SHF.L.U32 R30, R30, R27, RZ ;  /* 0x0000001b1e1e7219 */ /* 0x000fe400000006ff */
[----:B------:R-:W-:Y:S01]  /*7d30*/  LOP3.LUT R5, R23, R32, RZ, 0xc0, !PT ;  /* 0x0000002017057212 */ /* 0x000fe200078ec0ff */
[----:B------:R-:W-:-:S04]  /*7d40*/  IMAD.MOV R8, RZ, RZ, -R6 ;  /* 0x000000ffff087224 */ /* 0x000fc800078e0a06 */
[----:B------:R-:W-:Y:S01]  /*7d50*/  IMAD R6, R30, R6, R5 ;  /* 0x000000061e067224 */ /* 0x000fe200078e0205 */
[----:B------:R-:W-:Y:S01]  /*7d60*/  LOP3.LUT R5, R14, R9, RZ, 0xc0, !PT ;  /* 0x000000090e057212 */ /* 0x000fe200078ec0ff */
[----:B------:R-:W-:Y:S02]  /*7d70*/  @P0 IMAD R3, R7, R21, R4 ;  /* 0x0000001507030224 */ /* 0x000fe400078e0204 */
[----:B--2---:R-:W-:Y:S02]  /*7d80*/  IMAD R4, R8, R26, R25 ;  /* 0x0000001a08047224 */ /* 0x004fe400078e0219 */
[----:B---3--:R-:W-:Y:S02]  /*7d90*/  IMAD R3, R6, R31, R3 ;  /* 0x0000001f06037224 */ /* 0x008fe400078e0203 */
[----:B------:R-:W-:Y:S02]  /*7da0*/  IMAD R4, R4, R20, R5 ;  /* 0x0000001404047224 */ /* 0x000fe400078e0205 */
[----:B------:R-:W-:-:S02]  /*7db0*/  IMAD.MOV.U32 R8, RZ, RZ, 0x1 ;  /* 0x00000001ff087424 */ /* 0x000fc400078e00ff */
[----:B------:R-:W-:Y:S01]  /*7dc0*/  IMAD.MOV.U32 R6, RZ, RZ, R22 ;  /* 0x000000ffff067224 */ /* 0x000fe200078e0016 */
[----:B------:R-:W-:Y:S02]  /*7dd0*/  SEL R20, R4, R3, !P0 ;  /* 0x0000000304147207 */ /* 0x000fe40004000000 */
[----:B------:R-:W-:-:S07]  /*7de0*/  SEL R13, R3, R4, !P0 ;  /* 0x00000004030d7207 */ /* 0x000fce0004000000 */
.L_x_196:
[----:B------:R-:W-:-:S08]  /*7df0*/  NOP ;  /* 0x0000000000007918 */ /* 0x000fd00000000000 */
[----:B------:R-:W0:-:S00]  /*7e00*/  USETMAXREG.DEALLOC.CTAPOOL 0x28 ;  /* 0x00000028000079c8 */ /* 0x000e0000080e0500 */
[----:B0-----:R-:W-:-:S13]  /*7e10*/  ISETP.NE.AND P0, PT, R0, RZ, PT ;  /* 0x000000ff0000720c */ /* 0x001fda0003f05270 */
[----:B------:R-:W-:Y:S05]  /*7e20*/  @P0 EXIT ;  /* 0x000000000000094d */ /* 0x000fea0003800000 */
[----:B------:R-:W-:Y:S01]  /*7e30*/  LOP3.LUT P0, RZ, R8, 0xff, RZ, 0xc0, !PT ;  /* 0x000000ff08ff7812 */ /* 0x000fe2000780c0ff */
[----:B------:R-:W-:Y:S02]  /*7e40*/  IMAD.MOV.U32 R0, RZ, RZ, 0x1 ;  /* 0x00000001ff007424 */ /* 0x000fe400078e00ff */
[----:B------:R-:W-:-:S10]  /*7e50*/  IMAD.MOV.U32 R3, RZ, RZ, RZ ;  /* 0x000000ffff037224 */ /* 0x000fd400078e00ff */
[----:B------:R-:W-:Y:S05]  /*7e60*/  @!P0 BRA `(.L_x_199) ;  /* 0x0000000c003c8947 */ /* 0x000fea0003800000 */
[----:B------:R-:W0:Y:S01]  /*7e70*/  LDC R0, c[0x0][0x28c] ;  /* 0x0000a300ff007b82 */ /* 0x000e220000000800 */
[----:B------:R-:W1:Y:S01]  /*7e80*/  S2R R9, SR_CgaCtaId ;  /* 0x0000000000097919 */ /* 0x000e620000008800 */
[----:B------:R-:W-:Y:S01]  /*7e90*/  ULDC UR5, c[0x0][0x600] ;  /* 0x0001800000057ab9 */ /* 0x000fe20000000800 */
[----:B------:R-:W-:Y:S01]  /*7ea0*/  ULDC UR4, c[0x0][0xc] ;  /* 0x0000030000047ab9 */ /* 0x000fe20000000800 */
[----:B------:R-:W-:Y:S01]  /*7eb0*/  UIADD3 UR16, UR5, -0x1, URZ ;  /* 0xffffffff05107890 */ /* 0x000fe2000fffe03f */
[----:B------:R-:W-:Y:S01]  /*7ec0*/  BSSY B0, `(.L_x_199) ;  /* 0x00000c9000007945 */ /* 0x000fe20003800000 */
[----:B------:R-:W-:Y:S01]  /*7ed0*/  ULDC UR6, c[0x0][0x658] ;  /* 0x0001960000067ab9 */ /* 0x000fe20000000800 */
[----:B------:R-:W-:Y:S01]  /*7ee0*/  ULDC UR5, c[0x0][0x10] ;  /* 0x0000040000057ab9 */ /* 0x000fe20000000800 */
[----:B------:R-:W-:Y:S01]  /*7ef0*/  UMOV UR7, 0xffffffff ;  /* 0xffffffff00077882 */ /* 0x000fe20000000000 */
[----:B------:R-:W-:Y:S01]  /*7f00*/  UMOV UR8, 0x1 ;  /* 0x0000000100087882 */ /* 0x000fe20000000000 */
[----:B------:R-:W-:Y:S01]  /*7f10*/  UIMAD.WIDE.U32 UR4, UR4, UR5, URZ ;  /* 0x00000005040472a5 */ /* 0x000fe2000f8e003f */
[----:B------:R-:W-:Y:S01]  /*7f20*/  IMAD.MOV.U32 R11, RZ, RZ, 0x1 ;  /* 0x00000001ff0b7424 */ /* 0x000fe200078e00ff */
[----:B------:R-:W-:Y:S01]  /*7f30*/  USHF.L.U32 UR7, UR7, UR6, URZ ;  /* 0x0000000607077299 */ /* 0x000fe2000800063f */
[----:B------:R-:W-:Y:S01]  /*7f40*/  LOP3.LUT R8, R19, 0x2, RZ, 0xfc, !PT ;  /* 0x0000000213087812 */ /* 0x000fe200078efcff */
[----:B------:R-:W-:-:S02]  /*7f50*/  USHF.L.U32 UR18, UR8, UR6, URZ ;  /* 0x0000000608127299 */ /* 0x000fc4000800063f */
[----:B------:R-:W-:Y:S01]  /*7f60*/  ULOP3.LUT UR17, URZ, UR7, URZ, 0x33, !UPT ;  /* 0x000000073f117292 */ /* 0x000fe2000f8e333f */
[----:B------:R-:W-:Y:S01]  /*7f70*/  ULDC UR6, c[0x0][0x14] ;  /* 0x0000050000067ab9 */ /* 0x000fe20000000800 */
[----:B------:R-:W-:Y:S01]  /*7f80*/  ULDC.64 UR22, c[0x0][0x198] ;  /* 0x0000660000167ab9 */ /* 0x000fe20000000a00 */
[----:B------:R-:W-:Y:S02]  /*7f90*/  UIMAD.WIDE.U32 UR20, UR4, UR6, URZ ;  /* 0x00000006041472a5 */ /* 0x000fe4000f8e003f */
[----:B------:R-:W-:Y:S01]  /*7fa0*/  UIMAD UR13, UR5, UR6, URZ ;  /* 0x00000006050d72a4 */ /* 0x000fe2000f8e023f */
[----:B0-----:R-:W-:-:S03]  /*7fb0*/  VIADD R0, R0, 0xf ;  /* 0x0000000f00007836 */ /* 0x001fc60000000000 */
[----:B------:R-:W-:Y:S02]  /*7fc0*/  UIADD3 UR13, UR21, UR13, URZ ;  /* 0x0000000d150d7290 */ /* 0x000fe4000fffe03f */
[----:B------:R-:W-:-:S04]  /*7fd0*/  SHF.R.S32.HI R3, RZ, 0x1f, R0 ;  /* 0x0000001fff037819 */ /* 0x000fc80000011400 */
[----:B------:R-:W-:Y:S01]  /*7fe0*/  LEA.HI R3, R3, R0, RZ, 0x4 ;  /* 0x0000000003037211 */ /* 0x000fe200078f20ff */
[----:B------:R-:W-:Y:S01]  /*7ff0*/  IMAD.MOV.U32 R0, RZ, RZ, 0x1 ;  /* 0x00000001ff007424 */ /* 0x000fe200078e00ff */
[----:B-1----:R-:W-:Y:S02]  /*8000*/  LOP3.LUT R9, R9, 0x1, RZ, 0xc0, !PT ;  /* 0x0000000109097812 */ /* 0x002fe400078ec0ff */
[----:B------:R-:W-:Y:S01]  /*8010*/  SHF.R.S32.HI R10, RZ, 0x4, R3 ;  /* 0x00000004ff0a7819 */ /* 0x000fe20000011403 */
[----:B------:R-:W-:-:S04]  /*8020*/  IMAD.MOV.U32 R3, RZ, RZ, RZ ;  /* 0x000000ffff037224 */ /* 0x000fc800078e00ff */
[----:B------:R-:W-:-:S07]  /*8030*/  VIADD R12, R10, 0x1 ;  /* 0x000000010a0c7836 */ /* 0x000fce0000000000 */
.L_x_210:
[----:B------:R-:W-:-:S03]  /*8040*/  UMOV UR4, 0xffffffff ;  /* 0xffffffff00047882 */ /* 0x000fc60000000000 */
[----:B------:R-:W-:Y:S05]  /*8050*/  BRA.DIV UR4, `(.L_x_200) ;  /* 0x0000001a04a07947 */ /* 0x000fea000b800000 */
[----:B------:R-:W-:-:S13]  /*8060*/  ELECT P6, URZ, PT ;  /* 0x00000000003f782f */ /* 0x000fda00038c0000 */
.L_x_242:
[----:B------:R-:W0:Y:S01]  /*8070*/  LDC R4, c[0x0][0x28c] ;  /* 0x0000a300ff047b82 */ /* 0x000e220000000800 */
[----:B------:R-:W-:Y:S01]  /*8080*/  BSSY B1, `(.L_x_201) ;  /* 0x000003a000017945 */ /* 0x000fe20003800000 */
[----:B0-----:R-:W-:-:S13]  /*8090*/  ISETP.LT.OR P6, PT, R4, 0x1, !P6 ;  /* 0x000000010400780c */ /* 0x001fda00077c1670 */
[----:B------:R-:W-:Y:S05]  /*80a0*/  @P6 BRA `(.L_x_202) ;  /* 0x0000000000dc6947 */ /* 0x000fea0003800000 */
[----:B------:R-:W-:Y:S02]  /*80b0*/  IMAD R20, R20, 0x2, R9 ;  /* 0x0000000214147824 */ /* 0x000fe400078e0209 */
[----:B------:R-:W-:Y:S02]  /*80c0*/  IMAD.SHL.U32 R21, R13, 0x80, RZ ;  /* 0x000000800d157824 */ /* 0x000fe400078e00ff */
[----:B------:R-:W-:Y:S02]  /*80d0*/  IMAD.MOV.U32 R22, RZ, RZ, RZ ;  /* 0x000000ffff167224 */ /* 0x000fe400078e00ff */
[----:B------:R-:W-:Y:S02]  /*80e0*/  IMAD.MOV.U32 R4, RZ, RZ, R12 ;  /* 0x000000ffff047224 */ /* 0x000fe400078e000c */
[----:B------:R-:W-:Y:S02]  /*80f0*/  IMAD.MOV.U32 R5, RZ, RZ, R0 ;  /* 0x000000ffff057224 */ /* 0x000fe400078e0000 */
[----:B------:R-:W-:-:S02]  /*8100*/  IMAD.MOV.U32 R14, RZ, RZ, R3 ;  /* 0x000000ffff0e7224 */ /* 0x000fc400078e0003 */
[----:B------:R-:W-:-:S07]  /*8110*/  IMAD R15, R20, 0x50, RZ ;  /* 0x00000050140f7824 */ /* 0x000fce00078e02ff */
.L_x_205:
[----:B------:R-:W0:Y:S01]  /*8120*/  S2R R20, SR_CgaCtaId ;  /* 0x0000000000147919 */ /* 0x000e220000008800 */
[----:B------:R-:W-:Y:S02]  /*8130*/  MOV R7, 0x400 ;  /* 0x0000040000077802 */ /* 0x000fe40000000f00 */
[----:B------:R-:W-:-:S13]  /*8140*/  LOP3.LUT P1, RZ, R18, 0x7f, RZ, 0xc0, !PT ;  /* 0x0000007f12ff7812 */ /* 0x000fda000782c0ff */
[----:B------:R-:W1:Y:S01]  /*8150*/  @!P1 LDC R13, c[0x0][0x500] ;  /* 0x00014000ff0d9b82 */ /* 0x000e620000000800 */
[----:B0-----:R-:W-:Y:S02]  /*8160*/  LEA R23, R20, R7, 0x18 ;  /* 0x0000000714177211 */ /* 0x001fe400078ec0ff */
[----:B------:R-:W-:-:S03]  /*8170*/  SHF.L.U32 R7, R5, 0x1f, RZ ;  /* 0x0000001f05077819 */ /* 0x000fc600000006ff */
[----:B------:R-:W-:-:S04]  /*8180*/  IMAD R20, R14, 0x8, R23 ;  /* 0x000000080e147824 */ /* 0x000fc800078e0217 */
[----:B------:R-:W0:Y:S02]  /*8190*/  SYNCS.PHASECHK.TRANS64.TRYWAIT P0, [R20+URZ+0xc8], R7 ;  /* 0x0000c807140075a7 */ /* 0x000e24000800017f */
[----:B01----:R-:W-:Y:S05]  /*81a0*/  @!P0 BRA `(.L_x_203) ;  /* 0x00000018006c8947 */ /* 0x003fea0003800000 */
.L_x_243:
[----:B0-----:R-:W-:Y:S01]  /*81b0*/  PRMT R7, R8, 0x9910, RZ ;  /* 0x0000991008077816 */ /* 0x001fe200000000ff */
[----:B------:R0:W-:Y:S03]  /*81c0*/  @!P1 SYNCS.ARRIVE.TRANS64 RZ, [R20+URZ], R13 ;  /* 0x0000000d14ff99a7 */ /* 0x0001e6000800003f */
[----:B------:R-:W-:-:S13]  /*81d0*/  ISETP.NE.AND P0, PT, R7, 0x2, PT ;  /* 0x000000020700780c */ /* 0x000fda0003f05270 */
[----:B0-----:R-:W-:Y:S05]  /*81e0*/  @P0 BRA `(.L_x_204) ;  /* 0x0000000000040947 */ /* 0x001fea0003800000 */
[----:B------:R-:W-:Y:S01]  /*81f0*/  BPT.TRAP 0x1 ;  /* 0x000000040000795c */ /* 0x000fe20000300000 */
.L_x_204:
[----:B------:R-:W-:Y:S01]  /*8200*/  IMAD R7, R14, 0x2, R9 ;  /* 0x000000020e077824 */ /* 0x000fe200078e0209 */
[----:B------:R-:W-:Y:S01]  /*8210*/  R2UR UR9, R20 ;  /* 0x00000000140972ca */ /* 0x000fe200000e0000 */
[--C-:B------:R-:W-:Y:S01]  /*8220*/  IMAD R13, R14, 0x1000, R23.reuse ;  /* 0x000010000e0d7824 */ /* 0x100fe200078e0217 */
[----:B------:R-:W-:Y:S01]  /*8230*/  UIADD3 UR4, UP0, UR22, 0xf0, URZ ;  /* 0x000000f016047890 */ /* 0x000fe2000ff1e03f */
[----:B------:R-:W-:Y:S01]  /*8240*/  IMAD R7, R7, 0x500, RZ ;  /* 0x0000050007077824 */ /* 0x000fe200078e02ff */
[----:B------:R-:W-:Y:S01]  /*8250*/  R2UR UR11, R21 ;  /* 0x00000000150b72ca */ /* 0x000fe200000e0000 */
[----:B------:R-:W-:Y:S01]  /*8260*/  VIADD R4, R4, 0xffffffff ;  /* 0xffffffff04047836 */ /* 0x000fe20000000000 */
[----:B------:R-:W-:Y:S01]  /*8270*/  R2UR UR5, R13 ;  /* 0x000000000d0572ca */ /* 0x000fe200000e0000 */
[----:B------:R-:W-:Y:S01]  /*8280*/  IMAD R7, R7, 0x2, R23 ;  /* 0x0000000207077824 */ /* 0x000fe200078e0217 */
[----:B------:R-:W-:Y:S01]  /*8290*/  R2UR UR10, R22 ;  /* 0x00000000160a72ca */ /* 0x000fe200000e0000 */
[----:B------:R-:W-:Y:S01]  /*82a0*/  UIADD3 UR24, UP1, UR22, 0x1f0, URZ ;  /* 0x000001f016187890 */ /* 0x000fe2000ff3e03f */
[----:B------:R-:W-:Y:S01]  /*82b0*/  R2UR UR12, R6 ;  /* 0x00000000060c72ca */ /* 0x000fe200000e0000 */
[----:B------:R-:W-:Y:S01]  /*82c0*/  VIADD R14, R14, 0x1 ;  /* 0x000000010e0e7836 */ /* 0x000fe20000000000 */
[----:B------:R-:W-:Y:S01]  /*82d0*/  R2UR UR8, R7 ;  /* 0x00000000070872ca */ /* 0x000fe200000e0000 */
[----:B------:R-:W-:Y:S01]  /*82e0*/  UIADD3.X UR25, URZ, UR23, URZ, UP1, !UPT ;  /* 0x000000173f197290 */ /* 0x000fe20008ffe43f */
[----:B------:R-:W-:Y:S01]  /*82f0*/  R2UR UR19, R15 ;  /* 0x000000000f1372ca */ /* 0x000fe200000e0000 */
[----:B------:R-:W-:Y:S01]  /*8300*/  UMOV UR6, 0x0 ;  /* 0x0000000000067882 */ /* 0x000fe20000000000 */
[----:B------:R-:W-:Y:S01]  /*8310*/  ISETP.GT.AND P1, PT, R4, 0x1, PT ;  /* 0x000000010400780c */ /* 0x000fe20003f24270 */
[----:B------:R-:W-:Y:S01]  /*8320*/  UMOV UR7, 0x10000000 ;  /* 0x1000000000077882 */ /* 0x000fe20000000000 */
[----:B------:R-:W-:Y:S01]  /*8330*/  ISETP.NE.AND P0, PT, R14, 0x19, PT ;  /* 0x000000190e00780c */ /* 0x000fe20003f05270 */
[----:B------:R-:W-:Y:S01]  /*8340*/  UIADD3 UR14, UR5, 0x280, URZ ;  /* 0x00000280050e7890 */ /* 0x000fe2000fffe03f */
[----:B------:R-:W-:Y:S01]  /*8350*/  VIADD R22, R22, 0x10 ;  /* 0x0000001016167836 */ /* 0x000fe20000000000 */
[----:B------:R-:W-:Y:S01]  /*8360*/  UIADD3.X UR5, URZ, UR23, URZ, UP0, !UPT ;  /* 0x000000173f057290 */ /* 0x000fe200087fe43f */
[----:B------:R-:W-:Y:S01]  /*8370*/  SEL R20, RZ, 0x1, P0 ;  /* 0x00000001ff147807 */ /* 0x000fe20000000000 */
[----:B------:R-:W-:Y:S01]  /*8380*/  UMOV UR26, 0x30000 ;  /* 0x00030000001a7882 */ /* 0x000fe20000000000 */
[----:B------:R-:W-:Y:S01]  /*8390*/  SEL R14, R14, RZ, P0 ;  /* 0x000000ff0e0e7207 */ /* 0x000fe20000000000 */
[----:B------:R-:W-:Y:S01]  /*83a0*/  UIADD3 UR15, UR8, 0x19280, URZ ;  /* 0x00019280080f7890 */ /* 0x000fe2000fffe03f */
[----:B------:R-:W-:-:S02]  /*83b0*/  LOP3.LUT R5, R5, R20, RZ, 0x3c, !PT ;  /* 0x0000001405057212 */ /* 0x000fc400078e3cff */
[----:B------:R-:W-:Y:S02]  /*83c0*/  UMOV UR8, UR14 ;  /* 0x0000000e00087c82 */ /* 0x000fe40008000000 */
[----:B------:R0:W-:Y:S02]  /*83d0*/  UTMALDG.3D [UR8], [UR4], desc[UR6] ;  /* 0x00000608040075b4 */ /* 0x0001e40008011000 */
[----:B0-----:R-:W-:Y:S01]  /*83e0*/  UMOV UR8, UR15 ;  /* 0x0000000f00087c82 */ /* 0x001fe20008000000 */
[----:B------:R-:W-:Y:S02]  /*83f0*/  UMOV UR11, UR19 ;  /* 0x00000013000b7c82 */ /* 0x000fe40008000000 */
[----:B------:R0:W-:Y:S02]  /*8400*/  UTMALDG.3D.MULTICAST [UR8], [UR24], UR26, desc[UR6] ;  /* 0x00000608180073b4 */ /* 0x0001e4000801181a */
[----:B0-----:R-:W-:Y:S05]  /*8410*/  @P1 BRA `(.L_x_205) ;  /* 0xfffffffc00401947 */ /* 0x001fea000383ffff */
.L_x_202:
[----:B------:R-:W-:Y:S05]  /*8420*/  BSYNC B1 ;  /* 0x0000000000017941 */ /* 0x000fea0003800000 */
.L_x_201:
[----:B------:R-:W-:Y:S01]  /*8430*/  LOP3.LUT P1, RZ, R11, 0xff, RZ, 0xc0, !PT ;  /* 0x000000ff0bff7812 */ /* 0x000fe2000782c0ff */
[C---:B------:R-:W-:Y:S01]  /*8440*/  IMAD.IADD R6, R10.reuse, 0x1, R3 ;  /* 0x000000010a067824 */ /* 0x040fe200078e0203 */
[----:B------:R-:W-:Y:S01]  /*8450*/  ULDC.64 UR4, c[0x0][0x650] ;  /* 0x0001940000047ab9 */ /* 0x000fe20000000a00 */
[----:B------:R-:W-:Y:S01]  /*8460*/  ISETP.GE.U32.AND P2, PT, R10, 0x19, PT ;  /* 0x000000190a00780c */ /* 0x000fe20003f46070 */
[----:B------:R-:W-:Y:S01]  /*8470*/  BSSY B1, `(.L_x_206) ;  /* 0x000006b000017945 */ /* 0x000fe20003800000 */
[----:B------:R-:W-:Y:S01]  /*8480*/  IMAD.MOV.U32 R13, RZ, RZ, -0x1 ;  /* 0xffffffffff0d7424 */ /* 0x000fe200078e00ff */
[----:B------:R-:W-:Y:S01]  /*8490*/  ISETP.GT.U32.AND P0, PT, R6, 0x18, PT ;  /* 0x000000180600780c */ /* 0x000fe20003f04070 */
[----:B------:R-:W-:Y:S01]  /*84a0*/  IMAD.MOV.U32 R20, RZ, RZ, -0x1 ;  /* 0xffffffffff147424 */ /* 0x000fe200078e00ff */
[----:B------:R-:W-:Y:S02]  /*84b0*/  PRMT R11, RZ, 0x7610, R11 ;  /* 0x00007610ff0b7816 */ /* 0x000fe4000000000b */
[----:B------:R-:W-:-:S03]  /*84c0*/  ISETP.LT.U32.AND P0, PT, R10, 0x19, P0 ;  /* 0x000000190a00780c */ /* 0x000fc60000701070 */
[----:B------:R-:W0:Y:S01]  /*84d0*/  @P1 S2R R5, SR_CgaCtaId ;  /* 0x0000000000051919 */ /* 0x000e220000008800 */
[----:B------:R-:W-:-:S04]  /*84e0*/  @P1 MOV R4, 0x400 ;  /* 0x0000040000041802 */ /* 0x000fc80000000f00 */
[----:B0-----:R-:W-:Y:S01]  /*84f0*/  @P1 LEA R3, R5, R4, 0x18 ;  /* 0x0000000405031211 */ /* 0x001fe200078ec0ff */
[----:B------:R-:W-:-:S03]  /*8500*/  IMAD.WIDE.U32 R4, R6, 0x51eb851f, RZ ;  /* 0x51eb851f06047825 */ /* 0x000fc600078e00ff */
[----:B------:R0:W-:Y:S01]  /*8510*/  @P1 SYNCS.ARRIVE.TRANS64.A1T0 RZ, [R3+URZ+0x1a8], RZ ;  /* 0x0001a8ff03ff19a7 */ /* 0x0001e2000810003f */
[----:B------:R-:W-:Y:S02]  /*8520*/  IADD3 R16, P1, R16, UR20, RZ ;  /* 0x0000001410107c10 */ /* 0x000fe4000ff3e0ff */
[----:B------:R-:W-:Y:S02]  /*8530*/  SHF.R.U32.HI R5, RZ, 0x3, R5 ;  /* 0x00000003ff057819 */ /* 0x000fe40000011605 */
[----:B------:R-:W-:Y:S02]  /*8540*/  IADD3.X R17, R17, UR13, RZ, P1, !PT ;  /* 0x0000000d11117c10 */ /* 0x000fe40008ffe4ff */
[----:B------:R-:W-:Y:S02]  /*8550*/  PRMT R4, RZ, 0x7610, R4 ;  /* 0x00007610ff047816 */ /* 0x000fe40000000004 */
[----:B0-----:R-:W-:Y:S02]  /*8560*/  SEL R3, RZ, 0x1, !P0 ;  /* 0x00000001ff037807 */ /* 0x001fe40004000000 */
[----:B------:R-:W-:-:S02]  /*8570*/  ISETP.GE.U32.AND P0, PT, R16, UR4, PT ;  /* 0x0000000410007c0c */ /* 0x000fc4000bf06070 */
[----:B------:R-:W-:Y:S01]  /*8580*/  LOP3.LUT R0, R0, R3, RZ, 0x3c, !PT ;  /* 0x0000000300007212 */ /* 0x000fe200078e3cff */
[----:B------:R-:W-:Y:S01]  /*8590*/  IMAD R3, R5, -0x19, R6 ;  /* 0xffffffe705037824 */ /* 0x000fe200078e0206 */
[----:B------:R-:W-:Y:S01]  /*85a0*/  ISETP.GE.U32.AND.EX P0, PT, R17, UR5, PT, P0 ;  /* 0x0000000511007c0c */ /* 0x000fe2000bf06100 */
[----:B------:R-:W-:Y:S01]  /*85b0*/  IMAD.MOV.U32 R6, RZ, RZ, -0x1 ;  /* 0xffffffffff067424 */ /* 0x000fe200078e00ff */
[----:B------:R-:W-:-:S11]  /*85c0*/  @P2 LOP3.LUT R0, R0, 0x1, R5, 0x78, !PT ;  /* 0x0000000100002812 */ /* 0x000fd600078e7805 */
[----:B------:R-:W-:Y:S05]  /*85d0*/  @P0 BRA `(.L_x_207) ;  /* 0x0000000400500947 */ /* 0x000fea0003800000 */
[----:B------:R-:W0:Y:S01]  /*85e0*/  S2R R15, SR_CTAID.X ;  /* 0x00000000000f7919 */ /* 0x000e220000002500 */
[----:B------:R-:W-:Y:S01]  /*85f0*/  ULDC.64 UR4, c[0x0][0x628] ;  /* 0x00018a0000047ab9 */ /* 0x000fe20000000a00 */
[----:B------:R-:W1:Y:S01]  /*8600*/  LDC R20, c[0x0][0x144] ;  /* 0x00005100ff147b82 */ /* 0x000e620000000800 */
[----:B------:R-:W-:Y:S01]  /*8610*/  ISETP.NE.U32.AND P0, PT, RZ, UR4, PT ;  /* 0x00000004ff007c0c */ /* 0x000fe2000bf05070 */
[----:B------:R-:W2:Y:S01]  /*8620*/  S2R R13, SR_CTAID.Y ;  /* 0x00000000000d7919 */ /* 0x000ea20000002600 */
[----:B------:R-:W-:Y:S01]  /*8630*/  ULDC UR7, c[0x0][0x630] ;  /* 0x00018c0000077ab9 */ /* 0x000fe20000000800 */
[----:B------:R-:W-:Y:S01]  /*8640*/  ULDC UR8, c[0x0][0x150] ;  /* 0x0000540000087ab9 */ /* 0x000fe20000000800 */
[----:B------:R-:W-:Y:S01]  /*8650*/  ISETP.NE.AND.EX P0, PT, RZ, UR5, PT, P0 ;  /* 0x00000005ff007c0c */ /* 0x000fe2000bf05300 */
[----:B------:R-:W-:Y:S02]  /*8660*/  IMAD.MOV.U32 R4, RZ, RZ, R16 ;  /* 0x000000ffff047224 */ /* 0x000fe400078e0010 */
[----:B------:R-:W-:Y:S01]  /*8670*/  IMAD.MOV.U32 R5, RZ, RZ, R17 ;  /* 0x000000ffff057224 */ /* 0x000fe200078e0011 */
[----:B0-----:R-:W-:-:S09]  /*8680*/  I2FP.F32.U32 R22, R15 ;  /* 0x0000000f00167245 */ /* 0x001fd20000201000 */
[----:B------:R-:W-:Y:S05]  /*8690*/  @!P0 BRA `(.L_x_208) ;  /* 0x0000000000288947 */ /* 0x000fea0003800000 */
[----:B------:R-:W-:Y:S02]  /*86a0*/  ULDC UR6, c[0x0][0x634] ;  /* 0x00018d0000067ab9 */ /* 0x000fe40000000800 */
[----:B------:R-:W-:-:S05]  /*86b0*/  IADD3 R5, P0, R16, UR6, RZ ;  /* 0x0000000610057c10 */ /* 0x000fca000ff1e0ff */
[----:B------:R-:W-:-:S04]  /*86c0*/  IMAD.X R21, RZ, RZ, R17, P0 ;  /* 0x000000ffff157224 */ /* 0x000fc800000e0611 */
[----:B------:R-:W-:-:S04]  /*86d0*/  IMAD.WIDE.U32 R6, R21, UR4, RZ ;  /* 0x0000000415067c25 */ /* 0x000fc8000f8e00ff */
[----:B------:R-:W-:-:S04]  /*86e0*/  IMAD.WIDE.U32 R6, P0, R5, UR5, R6 ;  /* 0x0000000505067c25 */ /* 0x000fc8000f800006 */
[----:B------:R-:W-:-:S04]  /*86f0*/  IMAD.WIDE.U32 R4, R5, UR4, RZ ;  /* 0x0000000405047c25 */ /* 0x000fc8000f8e00ff */
[----:B------:R-:W-:Y:S01]  /*8700*/  IMAD.MOV.U32 R4, RZ, RZ, R7 ;  /* 0x000000ffff047224 */ /* 0x000fe200078e0007 */
[----:B------:R-:W-:Y:S01]  /*8710*/  IADD3 RZ, P1, R5, R6, RZ ;  /* 0x0000000605ff7210 */ /* 0x000fe20007f3e0ff */
[----:B------:R-:W-:-:S04]  /*8720*/  IMAD.X R5, RZ, RZ, RZ, P0 ;  /* 0x000000ffff057224 */ /* 0x000fc800000e06ff */
[----:B------:R-:W-:-:S08]  /*8730*/  IMAD.WIDE.U32.X R4, R21, UR5, R4, P1 ;  /* 0x0000000515047c25 */ /* 0x000fd000088e0404 */
.L_x_208:
[----:B------:R-:W-:Y:S01]  /*8740*/  FMUL R22, R22, UR8 ;  /* 0x0000000816167c20 */ /* 0x000fe20008400000 */
[--C-:B------:R-:W-:Y:S01]  /*8750*/  SHF.R.U64 R14, R4, UR7, R5.reuse ;  /* 0x00000007040e7c19 */ /* 0x100fe20008001205 */
[----:B------:R-:W-:Y:S01]  /*8760*/  ULDC.64 UR4, c[0x0][0x620] ;  /* 0x0001880000047ab9 */ /* 0x000fe20000000a00 */
[----:B------:R-:W-:Y:S01]  /*8770*/  SHF.R.U32.HI R4, RZ, UR7, R5 ;  /* 0x00000007ff047c19 */ /* 0x000fe20008011605 */
[----:B------:R-:W-:Y:S01]  /*8780*/  ULDC.64 UR6, c[0x0][0x640] ;  /* 0x0001900000067ab9 */ /* 0x000fe20000000a00 */
[----:B------:R-:W-:Y:S01]  /*8790*/  IADD3 R5, P0, RZ, -R14, RZ ;  /* 0x8000000eff057210 */ /* 0x000fe20007f1e0ff */
[----:B------:R-:W0:Y:S04]  /*87a0*/  F2I.U32.TRUNC.NTZ R22, R22 ;  /* 0x0000001600167305 */ /* 0x000e28000020f000 */
[----:B------:R-:W-:Y:S01]  /*87b0*/  IMAD.X R4, RZ, RZ, ~R4, P0 ;  /* 0x000000ffff047224 */ /* 0x000fe200000e0e04 */
[----:B------:R-:W-:-:S03]  /*87c0*/  ISETP.NE.U32.AND P0, PT, RZ, UR6, PT ;  /* 0x00000006ff007c0c */ /* 0x000fc6000bf05070 */
[----:B------:R-:W-:Y:S01]  /*87d0*/  IMAD R4, R4, UR4, RZ ;  /* 0x0000000404047c24 */ /* 0x000fe2000f8e02ff */
[----:B------:R-:W-:-:S03]  /*87e0*/  ISETP.NE.AND.EX P0, PT, RZ, UR7, PT, P0 ;  /* 0x00000007ff007c0c */ /* 0x000fc6000bf05300 */
[C---:B------:R-:W-:Y:S01]  /*87f0*/  IMAD R7, R5.reuse, UR5, R4 ;  /* 0x0000000505077c24 */ /* 0x040fe2000f8e0204 */
[----:B------:R-:W-:Y:S01]  /*8800*/  ULDC UR5, c[0x0][0x154] ;  /* 0x0000550000057ab9 */ /* 0x000fe20000000800 */
[----:B------:R-:W-:Y:S01]  /*8810*/  IMAD.WIDE.U32 R4, R5, UR4, R16 ;  /* 0x0000000405047c25 */ /* 0x000fe2000f8e0010 */
[----:B------:R-:W-:-:S03]  /*8820*/  ULDC UR4, c[0x0][0x618] ;  /* 0x0001860000047ab9 */ /* 0x000fc60000000800 */
[----:B0-----:R-:W-:Y:S02]  /*8830*/  IMAD.MOV R6, RZ, RZ, -R22 ;  /* 0x000000ffff067224 */ /* 0x001fe400078e0a16 */
[----:B------:R-:W-:Y:S02]  /*8840*/  IMAD.IADD R5, R5, 0x1, R7 ;  /* 0x0000000105057824 */ /* 0x000fe400078e0207 */
[----:B-1----:R-:W-:Y:S01]  /*8850*/  IMAD R15, R20, R6, R15 ;  /* 0x00000006140f7224 */ /* 0x002fe200078e020f */
[----:B--2---:R-:W-:Y:S01]  /*8860*/  I2FP.F32.U32 R6, R13 ;  /* 0x0000000d00067245 */ /* 0x004fe20000201000 */
[----:B------:R-:W0:Y:S01]  /*8870*/  LDC R20, c[0x0][0x148] ;  /* 0x00005200ff147b82 */ /* 0x000e220000000800 */
[--C-:B------:R-:W-:Y:S02]  /*8880*/  SHF.R.U64 R21, R4, UR4, R5.reuse ;  /* 0x0000000404157c19 */ /* 0x100fe40008001205 */
[----:B------:R-:W-:Y:S01]  /*8890*/  SHF.R.U32.HI R4, RZ, UR4, R5 ;  /* 0x00000004ff047c19 */ /* 0x000fe20008011605 */
[----:B------:R-:W-:Y:S01]  /*88a0*/  FMUL R6, R6, UR5 ;  /* 0x0000000506067c20 */ /* 0x000fe20008400000 */
[----:B------:R-:W-:-:S02]  /*88b0*/  ULDC UR4, c[0x0][0x608] ;  /* 0x0001820000047ab9 */ /* 0x000fc40000000800 */
[--C-:B------:R-:W-:Y:S01]  /*88c0*/  SHF.R.U64 R23, R21, UR4, R4.reuse ;  /* 0x0000000415177c19 */ /* 0x100fe20008001204 */
[----:B------:R1:W2:Y:S01]  /*88d0*/  F2I.U32.TRUNC.NTZ R24, R6 ;  /* 0x0000000600187305 */ /* 0x0002a2000020f000 */
[----:B------:R-:W-:Y:S01]  /*88e0*/  SHF.R.U32.HI R4, RZ, UR4, R4 ;  /* 0x00000004ff047c19 */ /* 0x000fe20008011604 */
[----:B------:R-:W-:-:S03]  /*88f0*/  ULDC UR4, c[0x0][0x658] ;  /* 0x0001960000047ab9 */ /* 0x000fc60000000800 */
[--C-:B------:R-:W-:Y:S02]  /*8900*/  SHF.R.U64 R22, R23, UR4, R4.reuse ;  /* 0x0000000417167c19 */ /* 0x100fe40008001204 */
[----:B------:R-:W-:-:S03]  /*8910*/  SHF.R.U32.HI R25, RZ, UR4, R4 ;  /* 0x00000004ff197c19 */ /* 0x000fc60008011604 */
[----:B------:R-:W-:Y:S02]  /*8920*/  IMAD.MOV.U32 R4, RZ, RZ, R22 ;  /* 0x000000ffff047224 */ /* 0x000fe400078e0016 */
[----:B------:R-:W-:Y:S01]  /*8930*/  IMAD.MOV.U32 R5, RZ, RZ, R25 ;  /* 0x000000ffff057224 */ /* 0x000fe200078e0019 */
[----:B-1----:R-:W-:Y:S06]  /*8940*/  @!P0 BRA `(.L_x_209) ;  /* 0x0000000000288947 */ /* 0x002fec0003800000 */
        /* <DEDUP_REMOVED lines=10> */
.L_x_209:
[----:B------:R-:W-:Y:S01]  /*89f0*/  ISETP.NE.AND P0, PT, R2, 0x1, PT ;  /* 0x000000010200780c */ /* 0x000fe20003f05270 */
[----:B------:R-:W-:Y:S01]  /*8a00*/  ULDC UR4, c[0x0][0x648] ;  /* 0x0001920000047ab9 */ /* 0x000fe20000000800 */
[----:B------:R-:W-:Y:S01]  /*8a10*/  LOP3.LUT R23, R23, UR17, RZ, 0xc0, !PT ;  /* 0x0000001117177c12 */ /* 0x000fe2000f8ec0ff */
[----:B--2---:R-:W-:Y:S01]  /*8a20*/  IMAD.MOV R24, RZ, RZ, -R24 ;  /* 0x000000ffff187224 */ /* 0x004fe200078e0a18 */
[----:B------:R-:W-:Y:S01]  /*8a30*/  SHF.R.U64 R4, R4, UR4, R5 ;  /* 0x0000000404047c19 */ /* 0x000fe20008001205 */
[----:B------:R-:W-:Y:S01]  /*8a40*/  ULDC UR4, c[0x0][0x638] ;  /* 0x00018e0000047ab9 */ /* 0x000fe20000000800 */
[----:B------:R-:W-:Y:S01]  /*8a50*/  LOP3.LUT R21, R21, UR16, RZ, 0xc0, !PT ;  /* 0x0000001015157c12 */ /* 0x000fe2000f8ec0ff */
[----:B------:R-:W-:Y:S01]  /*8a60*/  ULDC UR5, c[0x0][0x610] ;  /* 0x0001840000057ab9 */ /* 0x000fe20000000800 */
[----:B------:R-:W-:Y:S02]  /*8a70*/  IMAD.MOV.U32 R6, RZ, RZ, R14 ;  /* 0x000000ffff067224 */ /* 0x000fe400078e000e */
[----:B------:R-:W-:-:S02]  /*8a80*/  IMAD.MOV R5, RZ, RZ, -R4 ;  /* 0x000000ffff057224 */ /* 0x000fc400078e0a04 */
[----:B------:R-:W-:Y:S02]  /*8a90*/  IMAD R4, R4, UR18, R23 ;  /* 0x0000001204047c24 */ /* 0x000fe4000f8e0217 */
[----:B0-----:R-:W-:Y:S02]  /*8aa0*/  @P0 IMAD R15, R20, R24, R13 ;  /* 0x00000018140f0224 */ /* 0x001fe400078e020d */
[----:B------:R-:W-:Y:S01]  /*8ab0*/  IMAD R22, R5, UR4, R22 ;  /* 0x0000000405167c24 */ /* 0x000fe2000f8e0216 */
[----:B------:R-:W-:Y:S01]  /*8ac0*/  ULDC UR4, c[0x0][0x600] ;  /* 0x0001800000047ab9 */ /* 0x000fe20000000800 */
[----:B------:R-:W-:Y:S02]  /*8ad0*/  IMAD R15, R4, UR5, R15 ;  /* 0x00000005040f7c24 */ /* 0x000fe4000f8e020f */
[----:B------:R-:W-:Y:S02]  /*8ae0*/  IMAD R22, R22, UR4, R21 ;  /* 0x0000000416167c24 */ /* 0x000fe4000f8e0215 */
[----:B------:R-:W-:-:S03]  /*8af0*/  IMAD.MOV.U32 R4, RZ, RZ, 0x1 ;  /* 0x00000001ff047424 */ /* 0x000fc600078e00ff */
[----:B------:R-:W-:Y:S02]  /*8b00*/  SEL R20, R22, R15, !P0 ;  /* 0x0000000f16147207 */ /* 0x000fe40004000000 */
[----:B------:R-:W-:-:S07]  /*8b10*/  SEL R13, R15, R22, !P0 ;  /* 0x000000160f0d7207 */ /* 0x000fce0004000000 */
.L_x_207:
[----:B------:R-:W-:Y:S05]  /*8b20*/  BSYNC B1 ;  /* 0x0000000000017941 */ /* 0x000fea0003800000 */
.L_x_206:
[----:B------:R-:W-:-:S13]  /*8b30*/  LOP3.LUT P0, RZ, R4, 0xff, RZ, 0xc0, !PT ;  /* 0x000000ff04ff7812 */ /* 0x000fda000780c0ff */
[----:B------:R-:W-:Y:S05]  /*8b40*/  @P0 BRA `(.L_x_210) ;  /* 0xfffffff4003c0947 */ /* 0x000fea000383ffff */
[----:B------:R-:W-:Y:S05]  /*8b50*/  BSYNC B0 ;  /* 0x0000000000007941 */ /* 0x000fea0003800000 */
.L_x_199:
[----:B------:R-:W-:-:S03]  /*8b60*/  UMOV UR4, 0xffffffff ;  /* 0xffffffff00047882 */ /* 0x000fc60000000000 */
[----:B------:R-:W-:Y:S05]  /*8b70*/  BRA.DIV UR4, `(.L_x_211) ;  /* 0x00000012040c7947 */ /* 0x000fea000b800000 */
[----:B------:R-:W-:-:S13]  /*8b80*/  ELECT P6, URZ, PT ;  /* 0x00000000003f782f */ /* 0x000fda00038c0000 */
.L_x_246:
[----:B------:R-:W-:Y:S04]  /*8b90*/  BSSY B0, `(.L_x_212) ;  /* 0x00000e8000007945 */ /* 0x000fe80003800000 */
[----:B------:R-:W-:Y:S05]  /*8ba0*/  @!P6 BRA `(.L_x_213) ;  /* 0x0000000c0098e947 */ /* 0x000fea0003800000 */
[----:B------:R-:W-:-:S04]  /*8bb0*/  LOP3.LUT R19, R19, 0x2, RZ, 0xfc, !PT ;  /* 0x0000000213137812 */ /* 0x000fc800078efcff */
[----:B------:R-:W-:-:S13]  /*8bc0*/  ISETP.NE.AND P0, PT, R19, 0x3, PT ;  /* 0x000000031300780c */ /* 0x000fda0003f05270 */
[----:B------:R-:W-:Y:S05]  /*8bd0*/  @!P0 BRA `(.L_x_214) ;  /* 0x0000000000048947 */ /* 0x000fea0003800000 */
[----:B------:R-:W-:Y:S01]  /*8be0*/  BPT.TRAP 0x1 ;  /* 0x000000040000795c */ /* 0x000fe20000300000 */
.L_x_214:
[----:B------:R-:W0:Y:S01]  /*8bf0*/  S2R R5, SR_CgaCtaId ;  /* 0x0000000000057919 */ /* 0x000e220000008800 */
[----:B------:R-:W-:Y:S02]  /*8c00*/  MOV R2, 0x400 ;  /* 0x0000040000027802 */ /* 0x000fe40000000f00 */
[----:B------:R-:W-:Y:S02]  /*8c10*/  SHF.L.U32 R4, R0, 0x1f, RZ ;  /* 0x0000001f00047819 */ /* 0x000fe400000006ff */
[----:B0-----:R-:W-:-:S05]  /*8c20*/  LEA R2, R5, R2, 0x18 ;  /* 0x0000000205027211 */ /* 0x001fca00078ec0ff */
[----:B------:R-:W-:-:S04]  /*8c30*/  VIADD R2, R2, 0xc8 ;  /* 0x000000c802027836 */ /* 0x000fc80000000000 */
[C---:B------:R-:W-:Y:S02]  /*8c40*/  IMAD R7, R3.reuse, 0x8, R2 ;  /* 0x0000000803077824 */ /* 0x040fe400078e0202 */
[----:B------:R-:W-:Y:S02]  /*8c50*/  VIADD R3, R3, 0x1 ;  /* 0x0000000103037836 */ /* 0x000fe40000000000 */
[----:B------:R-:W0:Y:S03]  /*8c60*/  SYNCS.PHASECHK.TRANS64.TRYWAIT P0, [R7+URZ], R4 ;  /* 0x00000004070075a7 */ /* 0x000e26000800017f */
[----:B------:R-:W-:-:S04]  /*8c70*/  ISETP.NE.AND P1, PT, R3, 0x19, PT ;  /* 0x000000190300780c */ /* 0x000fc80003f25270 */
[----:B------:R-:W-:Y:S02]  /*8c80*/  SEL R5, RZ, 0x1, P1 ;  /* 0x00000001ff057807 */ /* 0x000fe40000800000 */
[----:B------:R-:W-:Y:S02]  /*8c90*/  SEL R3, R3, RZ, P1 ;  /* 0x000000ff03037207 */ /* 0x000fe40000800000 */
[----:B------:R-:W-:-:S03]  /*8ca0*/  LOP3.LUT R6, R0, R5, RZ, 0x3c, !PT ;  /* 0x0000000500067212 */ /* 0x000fc600078e3cff */
[----:B------:R-:W-:Y:S01]  /*8cb0*/  IMAD R8, R3, 0x8, R2 ;  /* 0x0000000803087824 */ /* 0x000fe200078e0202 */
[----:B------:R-:W-:Y:S01]  /*8cc0*/  SHF.L.U32 R5, R6, 0x1f, RZ ;  /* 0x0000001f06057819 */ /* 0x000fe200000006ff */
[----:B0-----:R-:W-:Y:S06]  /*8cd0*/  @!P0 BRA `(.L_x_215) ;  /* 0x0000000c00d48947 */ /* 0x001fec0003800000 */
.L_x_247:
[----:B------:R-:W1:Y:S01]  /*8ce0*/  SYNCS.PHASECHK.TRANS64.TRYWAIT P0, [R8+URZ], R5 ;  /* 0x00000005080075a7 */ /* 0x000e62000800017f */
[----:B------:R-:W-:-:S05]  /*8cf0*/  VIADD R0, R3, 0x1 ;  /* 0x0000000103007836 */ /* 0x000fca0000000000 */
[----:B------:R-:W-:-:S04]  /*8d00*/  ISETP.NE.AND P1, PT, R0, 0x19, PT ;  /* 0x000000190000780c */ /* 0x000fc80003f25270 */
[----:B------:R-:W-:Y:S02]  /*8d10*/  SEL R3, RZ, 0x1, P1 ;  /* 0x00000001ff037807 */ /* 0x000fe40000800000 */
[----:B0-----:R-:W-:Y:S02]  /*8d20*/  SEL R7, R0, RZ, P1 ;  /* 0x000000ff00077207 */ /* 0x001fe40000800000 */
[----:B------:R-:W-:-:S03]  /*8d30*/  LOP3.LUT R6, R6, R3, RZ, 0x3c, !PT ;  /* 0x0000000306067212 */ /* 0x000fc600078e3cff */
[----:B------:R-:W-:Y:S01]  /*8d40*/  IMAD R9, R7, 0x8, R2 ;  /* 0x0000000807097824 */ /* 0x000fe200078e0202 */
[----:B------:R-:W-:Y:S01]  /*8d50*/  SHF.L.U32 R4, R6, 0x1f, RZ ;  /* 0x0000001f06047819 */ /* 0x000fe200000006ff */
[----:B-1----:R-:W-:Y:S06]  /*8d60*/  @!P0 BRA `(.L_x_216) ;  /* 0x0000000c00c48947 */ /* 0x002fec0003800000 */
.L_x_248:
[----:B------:R-:W1:Y:S01]  /*8d70*/  SYNCS.PHASECHK.TRANS64.TRYWAIT P0, [R9+URZ], R4 ;  /* 0x00000004090075a7 */ /* 0x000e62000800017f */
[----:B------:R-:W-:-:S05]  /*8d80*/  VIADD R0, R7, 0x1 ;  /* 0x0000000107007836 */ /* 0x000fca0000000000 */
[----:B------:R-:W-:-:S04]  /*8d90*/  ISETP.NE.AND P1, PT, R0, 0x19, PT ;  /* 0x000000190000780c */ /* 0x000fc80003f25270 */
[----:B------:R-:W-:Y:S02]  /*8da0*/  SEL R3, RZ, 0x1, P1 ;  /* 0x00000001ff037807 */ /* 0x000fe40000800000 */
[----:B------:R-:W-:Y:S02]  /*8db0*/  SEL R7, R0, RZ, P1 ;  /* 0x000000ff00077207 */ /* 0x000fe40000800000 */
[----:B------:R-:W-:-:S03]  /*8dc0*/  LOP3.LUT R6, R6, R3, RZ, 0x3c, !PT ;  /* 0x0000000306067212 */ /* 0x000fc600078e3cff */
[----:B0-----:R-:W-:Y:S01]  /*8dd0*/  IMAD R8, R7, 0x8, R2 ;  /* 0x0000000807087824 */ /* 0x001fe200078e0202 */
[----:B------:R-:W-:Y:S01]  /*8de0*/  SHF.L.U32 R5, R6, 0x1f, RZ ;  /* 0x0000001f06057819 */ /* 0x000fe200000006ff */
[----:B-1----:R-:W-:Y:S06]  /*8df0*/  @!P0 BRA `(.L_x_217) ;  /* 0x0000000c00b48947 */ /* 0x002fec0003800000 */
.L_x_249:
        /* <DEDUP_REMOVED lines=9> */
.L_x_250:
        /* <DEDUP_REMOVED lines=9> */
.L_x_251:
        /* <DEDUP_REMOVED lines=9> */
.L_x_252:
        /* <DEDUP_REMOVED lines=9> */
.L_x_253:
        /* <DEDUP_REMOVED lines=9> */
.L_x_254:
        /* <DEDUP_REMOVED lines=9> */
.L_x_255:
        /* <DEDUP_REMOVED lines=9> */
.L_x_256:
        /* <DEDUP_REMOVED lines=9> */
.L_x_257:
        /* <DEDUP_REMOVED lines=9> */
.L_x_258:
        /* <DEDUP_REMOVED lines=9> */
.L_x_259:
        /* <DEDUP_REMOVED lines=9> */
.L_x_260:
        /* <DEDUP_REMOVED lines=9> */
.L_x_261:
        /* <DEDUP_REMOVED lines=9> */
.L_x_262:
        /* <DEDUP_REMOVED lines=9> */
.L_x_263:
        /* <DEDUP_REMOVED lines=9> */
.L_x_264:
        /* <DEDUP_REMOVED lines=9> */
.L_x_265:
        /* <DEDUP_REMOVED lines=9> */
.L_x_266:
        /* <DEDUP_REMOVED lines=9> */
.L_x_267:
        /* <DEDUP_REMOVED lines=9> */
.L_x_268:
[----:B------:R-:W1:Y:S01]  /*98b0*/  SYNCS.PHASECHK.TRANS64.TRYWAIT P0, [R9+URZ], R4 ;  /* 0x00000004090075a7 */ /* 0x000e62000800017f */
[----:B------:R-:W-:-:S05]  /*98c0*/  VIADD R0, R7, 0x1 ;  /* 0x0000000107007836 */ /* 0x000fca0000000000 */
[----:B------:R-:W-:-:S04]  /*98d0*/  ISETP.NE.AND P1, PT, R0, 0x19, PT ;  /* 0x000000190000780c */ /* 0x000fc80003f25270 */
[----:B------:R-:W-:Y:S02]  /*98e0*/  SEL R3, RZ, 0x1, P1 ;  /* 0x00000001ff037807 */ /* 0x000fe40000800000 */
[----:B------:R-:W-:Y:S02]  /*98f0*/  SEL R7, R0, RZ, P1 ;  /* 0x000000ff00077207 */ /* 0x000fe40000800000 */
[----:B------:R-:W-:-:S03]  /*9900*/  LOP3.LUT R11, R6, R3, RZ, 0x3c, !PT ;  /* 0x00000003060b7212 */ /* 0x000fc600078e3cff */
[----:B------:R-:W-:Y:S01]  /*9910*/  IMAD R6, R7, 0x8, R2 ;  /* 0x0000000807067824 */ /* 0x000fe200078e0202 */
[----:B0-----:R-:W-:Y:S01]  /*9920*/  SHF.L.U32 R5, R11, 0x1f, RZ ;  /* 0x0000001f0b057819 */ /* 0x001fe200000006ff */
[----:B-1----:R-:W-:Y:S06]  /*9930*/  @!P0 BRA `(.L_x_237) ;  /* 0x0000000800748947 */ /* 0x002fec0003800000 */
.L_x_269:
[----:B------:R-:W1:Y:S01]  /*9940*/  SYNCS.PHASECHK.TRANS64.TRYWAIT P0, [R6+URZ], R5 ;  /* 0x00000005060075a7 */ /* 0x000e62000800017f */
[----:B------:R-:W-:-:S05]  /*9950*/  VIADD R0, R7, 0x1 ;  /* 0x0000000107007836 */ /* 0x000fca0000000000 */
[----:B------:R-:W-:-:S04]  /*9960*/  ISETP.NE.AND P1, PT, R0, 0x19, PT ;  /* 0x000000190000780c */ /* 0x000fc80003f25270 */
[----:B0-----:R-:W-:Y:S02]  /*9970*/  SEL R4, RZ, 0x1, P1 ;  /* 0x00000001ff047807 */ /* 0x001fe40000800000 */
[----:B------:R-:W-:Y:S02]  /*9980*/  SEL R3, R0, RZ, P1 ;  /* 0x000000ff00037207 */ /* 0x000fe40000800000 */
[----:B------:R-:W-:Y:S01]  /*9990*/  LOP3.LUT R0, R11, R4, RZ, 0x3c, !PT ;  /* 0x000000040b007212 */ /* 0x000fe200078e3cff */
[----:B-1----:R-:W-:Y:S06]  /*99a0*/  @!P0 BRA `(.L_x_238) ;  /* 0x00000008006c8947 */ /* 0x002fec0003800000 */
.L_x_270:
[----:B------:R-:W-:Y:S01]  /*99b0*/  IMAD R3, R3, 0x8, R2 ;  /* 0x0000000803037824 */ /* 0x000fe200078e0202 */
[----:B------:R-:W-:-:S07]  /*99c0*/  SHF.L.U32 R0, R0, 0x1f, RZ ;  /* 0x0000001f00007819 */ /* 0x000fce00000006ff */
.L_x_239:
[----:B-1----:R1:W2:Y:S02]  /*99d0*/  SYNCS.PHASECHK.TRANS64.TRYWAIT P0, [R3+URZ], R0 ;  /* 0x00000000030075a7 */ /* 0x0022a4000800017f */
[----:B--2---:R-:W-:Y:S05]  /*99e0*/  @!P0 NANOSLEEP.SYNCS 0x989680 ;  /* 0x009896800000895d */ /* 0x004fea0003900000 */
[----:B------:R-:W2:Y:S02]  /*99f0*/  @!P0 SYNCS.PHASECHK.TRANS64 P0, [R3+URZ], R0 ;  /* 0x00000000030085a7 */ /* 0x000ea4000800007f */
[----:B--2---:R-:W-:Y:S05]  /*9a00*/  @!P0 BRA `(.L_x_239) ;  /* 0xfffffffc00f08947 */ /* 0x004fea000383ffff */
.L_x_213:
[----:B------:R-:W-:Y:S05]  /*9a10*/  BSYNC B0 ;  /* 0x0000000000007941 */ /* 0x000fea0003800000 */
.L_x_212:
[----:B------:R-:W-:Y:S05]  /*9a20*/  EXIT ;  /* 0x000000000000794d */ /* 0x000fea0003800000 */
.L_x_22:
[----:B---3--:R3:W4:Y:S02]  /*9a30*/  SYNCS.PHASECHK.TRANS64.TRYWAIT P1, [R3+URZ], R0 ;  /* 0x00000000030075a7 */ /* 0x008724000802017f */
[----:B----4-:R-:W-:Y:S05]  /*9a40*/  @!P1 NANOSLEEP.SYNCS 0x989680 ;  /* 0x009896800000995d */ /* 0x010fea0003900000 */
[----:B------:R-:W4:Y:S02]  /*9a50*/  @!P1 SYNCS.PHASECHK.TRANS64 P1, [R3+URZ], R0 ;  /* 0x00000000030095a7 */ /* 0x000f24000802007f */
[----:B----4-:R-:W-:Y:S05]  /*9a60*/  @!P1 BRA `(.L_x_22) ;  /* 0xfffffffc00f09947 */ /* 0x010fea000383ffff */
[----:B------:R-:W-:Y:S05]  /*9a70*/  BRA `(.L_x_21) ;  /* 0xffffff7c00487947 */ /* 0x000fea000383ffff */
.L_x_27:
[----:B-1----:R-:W-:-:S04]  /*9a80*/  IMAD.U32 R6, RZ, RZ, UR7 ;  /* 0x00000007ff067e24 */ /* 0x002fc8000f8e00ff */
[----:B------:R1:W2:Y:S03]  /*9a90*/  SYNCS.PHASECHK.TRANS64.TRYWAIT P1, [R6+URZ], R5 ;  /* 0x00000005060075a7 */ /* 0x0002a6000802017f */
[----:B--2---:R-:W-:Y:S05]  /*9aa0*/  @!P1 NANOSLEEP.SYNCS 0x989680 ;  /* 0x009896800000995d */ /* 0x004fea0003900000 */
[----:B------:R-:W2:Y:S02]  /*9ab0*/  @!P1 SYNCS.PHASECHK.TRANS64 P1, [R6+URZ], R5 ;  /* 0x00000005060095a7 */ /* 0x000ea4000802007f */
[----:B--2---:R-:W-:Y:S05]  /*9ac0*/  @!P1 BRA `(.L_x_27) ;  /* 0xfffffffc00ec9947 */ /* 0x004fea000383ffff */
[----:B------:R-:W-:Y:S05]  /*9ad0*/  BRA `(.L_x_26) ;  /* 0xffffff80002c7947 */ /* 0x000fea000383ffff */
.L_x_200:
[----:B------:R-:W-:Y:S01]  /*9ae0*/  BSSY B1, `(.L_x_240) ;  /* 0x0000006000017945 */ /* 0x000fe20003800000 */
[----:B------:R-:W-:-:S07]  /*9af0*/  IMAD.MOV.U32 R15, RZ, RZ, -0x1 ;  /* 0xffffffffff0f7424 */ /* 0x000fce00078e00ff */
[----:B------:R-:W-:Y:S05]  /*9b00*/  WARPSYNC.COLLECTIVE R15, `(.L_x_241) ;  /* 0x000000000f0c7348 */ /* 0x000fea0003c00000 */
[----:B------:R-:W-:Y:S02]  /*9b10*/  ELECT P6, UR62, PT ;  /* 0x00000000003e782f */ /* 0x000fe400038c0000 */
[----:B------:R-:W-:Y:S01]  /*9b20*/  MOV R14, UR62 ;  /* 0x0000003e000e7c02 */ /* 0x000fe20008000f00 */
[----:B------:R-:W-:Y:S10]  /*9b30*/  ENDCOLLECTIVE ;  /* 0x000000000000791b */ /* 0x000ff40003800000 */
.L_x_241:
[----:B------:R-:W-:Y:S05]  /*9b40*/  BSYNC B1 ;  /* 0x0000000000017941 */ /* 0x000fea0003800000 */
.L_x_240:
[----:B------:R-:W-:Y:S05]  /*9b50*/  BRA `(.L_x_242) ;  /* 0xffffffe400447947 */ /* 0x000fea000383ffff */
.L_x_203:
[----:B0-----:R0:W1:Y:S02]  /*9b60*/  SYNCS.PHASECHK.TRANS64.TRYWAIT P0, [R20+URZ+0xc8], R7 ;  /* 0x0000c807140075a7 */ /* 0x001064000800017f */
[----:B-1----:R-:W-:Y:S05]  /*9b70*/  @!P0 NANOSLEEP.SYNCS 0x989680 ;  /* 0x009896800000895d */ /* 0x002fea0003900000 */
[----:B------:R-:W1:Y:S02]  /*9b80*/  @!P0 SYNCS.PHASECHK.TRANS64 P0, [R20+URZ+0xc8], R7 ;  /* 0x0000c807140085a7 */ /* 0x000e64000800007f */
[----:B-1----:R-:W-:Y:S05]  /*9b90*/  @!P0 BRA `(.L_x_203) ;  /* 0xfffffffc00f08947 */ /* 0x002fea000383ffff */
[----:B------:R-:W-:Y:S05]  /*9ba0*/  BRA `(.L_x_243) ;  /* 0xffffffe400807947 */ /* 0x000fea000383ffff */
.L_x_211:
[----:B------:R-:W-:Y:S01]  /*9bb0*/  BSSY B0, `(.L_x_244) ;  /* 0x0000006000007945 */ /* 0x000fe20003800000 */
[----:B------:R-:W-:-:S07]  /*9bc0*/  IMAD.MOV.U32 R15, RZ, RZ, -0x1 ;  /* 0xffffffffff0f7424 */ /* 0x000fce00078e00ff */
[----:B------:R-:W-:Y:S05]  /*9bd0*/  WARPSYNC.COLLECTIVE R15, `(.L_x_245) ;  /* 0x000000000f0c7348 */ /* 0x000fea0003c00000 */
[----:B------:R-:W-:Y:S02]  /*9be0*/  ELECT P6, UR62, PT ;  /* 0x00000000003e782f */ /* 0x000fe400038c0000 */
[----:B------:R-:W-:Y:S01]  /*9bf0*/  MOV R14, UR62 ;  /* 0x0000003e000e7c02 */ /* 0x000fe20008000f00 */
[----:B------:R-:W-:Y:S10]  /*9c00*/  ENDCOLLECTIVE ;  /* 0x000000000000791b */ /* 0x000ff40003800000 */
.L_x_245:
[----:B------:R-:W-:Y:S05]  /*9c10*/  BSYNC B0 ;  /* 0x0000000000007941 */ /* 0x000fea0003800000 */
.L_x_244:
[----:B------:R-:W-:Y:S05]  /*9c20*/  BRA `(.L_x_246) ;  /* 0xffffffec00d87947 */ /* 0x000fea000383ffff */
.L_x_215:
[----:B0-----:R0:W1:Y:S02]  /*9c30*/  SYNCS.PHASECHK.TRANS64.TRYWAIT P0, [R7+URZ], R4 ;  /* 0x00000004070075a7 */ /* 0x001064000800017f */
[----:B-1----:R-:W-:Y:S05]  /*9c40*/  @!P0 NANOSLEEP.SYNCS 0x989680 ;  /* 0x009896800000895d */ /* 0x002fea0003900000 */
[----:B------:R-:W1:Y:S02]  /*9c50*/  @!P0 SYNCS.PHASECHK.TRANS64 P0, [R7+URZ], R4 ;  /* 0x00000004070085a7 */ /* 0x000e64000800007f */
[----:B-1----:R-:W-:Y:S05]  /*9c60*/  @!P0 BRA `(.L_x_215) ;  /* 0xfffffffc00f08947 */ /* 0x002fea000383ffff */
[----:B------:R-:W-:Y:S05]  /*9c70*/  BRA `(.L_x_247) ;  /* 0xfffffff000187947 */ /* 0x000fea000383ffff */
.L_x_216:
[----:B0-----:R0:W1:Y:S02]  /*9c80*/  SYNCS.PHASECHK.TRANS64.TRYWAIT P0, [R8+URZ], R5 ;  /* 0x00000005080075a7 */ /* 0x001064000800017f */
[----:B-1----:R-:W-:Y:S05]  /*9c90*/  @!P0 NANOSLEEP.SYNCS 0x989680 ;  /* 0x009896800000895d */ /* 0x002fea0003900000 */
[----:B------:R-:W1:Y:S02]  /*9ca0*/  @!P0 SYNCS.PHASECHK.TRANS64 P0, [R8+URZ], R5 ;  /* 0x00000005080085a7 */ /* 0x000e64000800007f */
[----:B-1----:R-:W-:Y:S05]  /*9cb0*/  @!P0 BRA `(.L_x_216) ;  /* 0xfffffffc00f08947 */ /* 0x002fea000383ffff */
[----:B------:R-:W-:Y:S05]  /*9cc0*/  BRA `(.L_x_248) ;  /* 0xfffffff000287947 */ /* 0x000fea000383ffff */
.L_x_217:
[----:B0-----:R0:W1:Y:S02]  /*9cd0*/  SYNCS.PHASECHK.TRANS64.TRYWAIT P0, [R9+URZ], R4 ;  /* 0x00000004090075a7 */ /* 0x001064000800017f */
[----:B-1----:R-:W-:Y:S05]  /*9ce0*/  @!P0 NANOSLEEP.SYNCS 0x989680 ;  /* 0x009896800000895d */ /* 0x002fea0003900000 */
[----:B------:R-:W1:Y:S02]  /*9cf0*/  @!P0 SYNCS.PHASECHK.TRANS64 P0, [R9+URZ], R4 ;  /* 0x00000004090085a7 */ /* 0x000e64000800007f */
[----:B-1----:R-:W-:Y:S05]  /*9d00*/  @!P0 BRA `(.L_x_217) ;  /* 0xfffffffc00f08947 */ /* 0x002fea000383ffff */
[----:B------:R-:W-:Y:S05]  /*9d10*/  BRA `(.L_x_249) ;  /* 0xfffffff000387947 */ /* 0x000fea000383ffff */
.L_x_218:
[----:B0-----:R0:W1:Y:S02]  /*9d20*/  SYNCS.PHASECHK.TRANS64.TRYWAIT P0, [R8+URZ], R5 ;  /* 0x00000005080075a7 */ /* 0x001064000800017f */
[----:B-1----:R-:W-:Y:S05]  /*9d30*/  @!P0 NANOSLEEP.SYNCS 0x989680 ;  /* 0x009896800000895d */ /* 0x002fea0003900000 */
[----:B------:R-:W1:Y:S02]  /*9d40*/  @!P0 SYNCS.PHASECHK.TRANS64 P0, [R8+URZ], R5 ;  /* 0x00000005080085a7 */ /* 0x000e64000800007f */
[----:B-1----:R-:W-:Y:S05]  /*9d50*/  @!P0 BRA `(.L_x_218) ;  /* 0xfffffffc00f08947 */ /* 0x002fea000383ffff */
[----:B------:R-:W-:Y:S05]  /*9d60*/  BRA `(.L_x_250) ;  /* 0xfffffff000487947 */ /* 0x000fea000383ffff */
.L_x_219:
[----:B0-----:R0:W1:Y:S02]  /*9d70*/  SYNCS.PHASECHK.TRANS64.TRYWAIT P0, [R9+URZ], R4 ;  /* 0x00000004090075a7 */ /* 0x001064000800017f */
[----:B-1----:R-:W-:Y:S05]  /*9d80*/  @!P0 NANOSLEEP.SYNCS 0x989680 ;  /* 0x009896800000895d */ /* 0x002fea0003900000 */
[----:B------:R-:W1:Y:S02]  /*9d90*/  @!P0 SYNCS.PHASECHK.TRANS64 P0, [R9+URZ], R4 ;  /* 0x00000004090085a7 */ /* 0x000e64000800007f */
[----:B-1----:R-:W-:Y:S05]  /*9da0*/  @!P0 BRA `(.L_x_219) ;  /* 0xfffffffc00f08947 */ /* 0x002fea000383ffff */
[----:B------:R-:W-:Y:S05]  /*9db0*/  BRA `(.L_x_251) ;  /* 0xfffffff000587947 */ /* 0x000fea000383ffff */
.L_x_220:
[----:B0-----:R0:W1:Y:S02]  /*9dc0*/  SYNCS.PHASECHK.TRANS64.TRYWAIT P0, [R8+URZ], R5 ;  /* 0x00000005080075a7 */ /* 0x001064000800017f */
[----:B-1----:R-:W-:Y:S05]  /*9dd0*/  @!P0 NANOSLEEP.SYNCS 0x989680 ;  /* 0x009896800000895d */ /* 0x002fea0003900000 */
[----:B------:R-:W1:Y:S02]  /*9de0*/  @!P0 SYNCS.PHASECHK.TRANS64 P0, [R8+URZ], R5 ;  /* 0x00000005080085a7 */ /* 0x000e64000800007f */
[----:B-1----:R-:W-:Y:S05]  /*9df0*/  @!P0 BRA `(.L_x_220) ;  /* 0xfffffffc00f08947 */ /* 0x002fea000383ffff */
[----:B------:R-:W-:Y:S05]  /*9e00*/  BRA `(.L_x_252) ;  /* 0xfffffff000687947 */ /* 0x000fea000383ffff */
.L_x_221:
[----:B0-----:R0:W1:Y:S02]  /*9e10*/  SYNCS.PHASECHK.TRANS64.TRYWAIT P0, [R9+URZ], R4 ;  /* 0x00000004090075a7 */ /* 0x001064000800017f */
[----:B-1----:R-:W-:Y:S05]  /*9e20*/  @!P0 NANOSLEEP.SYNCS 0x989680 ;  /* 0x009896800000895d */ /* 0x002fea0003900000 */
[----:B------:R-:W1:Y:S02]  /*9e30*/  @!P0 SYNCS.PHASECHK.TRANS64 P0, [R9+URZ], R4 ;  /* 0x00000004090085a7 */ /* 0x000e64000800007f */
[----:B-1----:R-:W-:Y:S05]  /*9e40*/  @!P0 BRA `(.L_x_221) ;  /* 0xfffffffc00f08947 */ /* 0x002fea000383ffff */
[----:B------:R-:W-:Y:S05]  /*9e50*/  BRA `(.L_x_253) ;  /* 0xfffffff000787947 */ /* 0x000fea000383ffff */
.L_x_222:
[----:B0-----:R0:W1:Y:S02]  /*9e60*/  SYNCS.PHASECHK.TRANS64.TRYWAIT P0, [R8+URZ], R5 ;  /* 0x00000005080075a7 */ /* 0x001064000800017f */
[----:B-1----:R-:W-:Y:S05]  /*9e70*/  @!P0 NANOSLEEP.SYNCS 0x989680 ;  /* 0x009896800000895d */ /* 0x002fea0003900000 */
[----:B------:R-:W1:Y:S02]  /*9e80*/  @!P0 SYNCS.PHASECHK.TRANS64 P0, [R8+URZ], R5 ;  /* 0x00000005080085a7 */ /* 0x000e64000800007f */
[----:B-1----:R-:W-:Y:S05]  /*9e90*/  @!P0 BRA `(.L_x_222) ;  /* 0xfffffffc00f08947 */ /* 0x002fea000383ffff */
[----:B------:R-:W-:Y:S05]  /*9ea0*/  BRA `(.L_x_254) ;  /* 0xfffffff000887947 */ /* 0x000fea000383ffff */
.L_x_223:
[----:B0-----:R0:W1:Y:S02]  /*9eb0*/  SYNCS.PHASECHK.TRANS64.TRYWAIT P0, [R9+URZ], R4 ;  /* 0x00000004090075a7 */ /* 0x001064000800017f */
[----:B-1----:R-:W-:Y:S05]  /*9ec0*/  @!P0 NANOSLEEP.SYNCS 0x989680 ;  /* 0x009896800000895d */ /* 0x002fea0003900000 */
[----:B------:R-:W1:Y:S02]  /*9ed0*/  @!P0 SYNCS.PHASECHK.TRANS64 P0, [R9+URZ], R4 ;  /* 0x00000004090085a7 */ /* 0x000e64000800007f */
[----:B-1----:R-:W-:Y:S05]  /*9ee0*/  @!P0 BRA `(.L_x_223) ;  /* 0xfffffffc00f08947 */ /* 0x002fea000383ffff */
[----:B------:R-:W-:Y:S05]  /*9ef0*/  BRA `(.L_x_255) ;  /* 0xfffffff000987947 */ /* 0x000fea000383ffff */
.L_x_224:
[----:B0-----:R0:W1:Y:S02]  /*9f00*/  SYNCS.PHASECHK.TRANS64.TRYWAIT P0, [R8+URZ], R5 ;  /* 0x00000005080075a7 */ /* 0x001064000800017f */
[----:B-1----:R-:W-:Y:S05]  /*9f10*/  @!P0 NANOSLEEP.SYNCS 0x989680 ;  /* 0x009896800000895d */ /* 0x002fea0003900000 */
[----:B------:R-:W1:Y:S02]  /*9f20*/  @!P0 SYNCS.PHASECHK.TRANS64 P0, [R8+URZ], R5 ;  /* 0x00000005080085a7 */ /* 0x000e64000800007f */
[----:B-1----:R-:W-:Y:S05]  /*9f30*/  @!P0 BRA `(.L_x_224) ;  /* 0xfffffffc00f08947 */ /* 0x002fea000383ffff */
[----:B------:R-:W-:Y:S05]  /*9f40*/  BRA `(.L_x_256) ;  /* 0xfffffff000a87947 */ /* 0x000fea000383ffff */
.L_x_225:
[----:B0-----:R0:W1:Y:S02]  /*9f50*/  SYNCS.PHASECHK.TRANS64.TRYWAIT P0, [R9+URZ], R4 ;  /* 0x00000004090075a7 */ /* 0x001064000800017f */
[----:B-1----:R-:W-:Y:S05]  /*9f60*/  @!P0 NANOSLEEP.SYNCS 0x989680 ;  /* 0x009896800000895d */ /* 0x002fea0003900000 */
[----:B------:R-:W1:Y:S02]  /*9f70*/  @!P0 SYNCS.PHASECHK.TRANS64 P0, [R9+URZ], R4 ;  /* 0x00000004090085a7 */ /* 0x000e64000800007f */
[----:B-1----:R-:W-:Y:S05]  /*9f80*/  @!P0 BRA `(.L_x_225) ;  /* 0xfffffffc00f08947 */ /* 0x002fea000383ffff */
[----:B------:R-:W-:Y:S05]  /*9f90*/  BRA `(.L_x_257) ;  /* 0xfffffff000b87947 */ /* 0x000fea000383ffff */
.L_x_226:
[----:B0-----:R0:W1:Y:S02]  /*9fa0*/  SYNCS.PHASECHK.TRANS64.TRYWAIT P0, [R8+URZ], R5 ;  /* 0x00000005080075a7 */ /* 0x001064000800017f */
[----:B-1----:R-:W-:Y:S05]  /*9fb0*/  @!P0 NANOSLEEP.SYNCS 0x989680 ;  /* 0x009896800000895d */ /* 0x002fea0003900000 */
[----:B------:R-:W1:Y:S02]  /*9fc0*/  @!P0 SYNCS.PHASECHK.TRANS64 P0, [R8+URZ], R5 ;  /* 0x00000005080085a7 */ /* 0x000e64000800007f */
[----:B-1----:R-:W-:Y:S05]  /*9fd0*/  @!P0 BRA `(.L_x_226) ;  /* 0xfffffffc00f08947 */ /* 0x002fea000383ffff */
[----:B------:R-:W-:Y:S05]  /*9fe0*/  BRA `(.L_x_258) ;  /* 0xfffffff000c87947 */ /* 0x000fea000383ffff */
.L_x_227:
[----:B0-----:R0:W1:Y:S02]  /*9ff0*/  SYNCS.PHASECHK.TRANS64.TRYWAIT P0, [R9+URZ], R4 ;  /* 0x00000004090075a7 */ /* 0x001064000800017f */
[----:B-1----:R-:W-:Y:S05]  /*a000*/  @!P0 NANOSLEEP.SYNCS 0x989680 ;  /* 0x009896800000895d */ /* 0x002fea0003900000 */
[----:B------:R-:W1:Y:S02]  /*a010*/  @!P0 SYNCS.PHASECHK.TRANS64 P0, [R9+URZ], R4 ;  /* 0x00000004090085a7 */ /* 0x000e64000800007f */
[----:B-1----:R-:W-:Y:S05]  /*a020*/  @!P0 BRA `(.L_x_227) ;  /* 0xfffffffc00f08947 */ /* 0x002fea000383ffff */
[----:B------:R-:W-:Y:S05]  /*a030*/  BRA `(.L_x_259) ;  /* 0xfffffff000d87947 */ /* 0x000fea000383ffff */
.L_x_228:
[----:B0-----:R0:W1:Y:S02]  /*a040*/  SYNCS.PHASECHK.TRANS64.TRYWAIT P0, [R8+URZ], R5 ;  /* 0x00000005080075a7 */ /* 0x001064000800017f */
[----:B-1----:R-:W-:Y:S05]  /*a050*/  @!P0 NANOSLEEP.SYNCS 0x989680 ;  /* 0x009896800000895d */ /* 0x002fea0003900000 */
[----:B------:R-:W1:Y:S02]  /*a060*/  @!P0 SYNCS.PHASECHK.TRANS64 P0, [R8+URZ], R5 ;  /* 0x00000005080085a7 */ /* 0x000e64000800007f */
[----:B-1----:R-:W-:Y:S05]  /*a070*/  @!P0 BRA `(.L_x_228) ;  /* 0xfffffffc00f08947 */ /* 0x002fea000383ffff */
[----:B------:R-:W-:Y:S05]  /*a080*/  BRA `(.L_x_260) ;  /* 0xfffffff000e87947 */ /* 0x000fea000383ffff */
.L_x_229:
[----:B0-----:R0:W1:Y:S02]  /*a090*/  SYNCS.PHASECHK.TRANS64.TRYWAIT P0, [R9+URZ], R4 ;  /* 0x00000004090075a7 */ /* 0x001064000800017f */
[----:B-1----:R-:W-:Y:S05]  /*a0a0*/  @!P0 NANOSLEEP.SYNCS 0x989680 ;  /* 0x009896800000895d */ /* 0x002fea0003900000 */
[----:B------:R-:W1:Y:S02]  /*a0b0*/  @!P0 SYNCS.PHASECHK.TRANS64 P0, [R9+URZ], R4 ;  /* 0x00000004090085a7 */ /* 0x000e64000800007f */
[----:B-1----:R-:W-:Y:S05]  /*a0c0*/  @!P0 BRA `(.L_x_229) ;  /* 0xfffffffc00f08947 */ /* 0x002fea000383ffff */
[----:B------:R-:W-:Y:S05]  /*a0d0*/  BRA `(.L_x_261) ;  /* 0xfffffff000f87947 */ /* 0x000fea000383ffff */
.L_x_230:
[----:B0-----:R0:W1:Y:S02]  /*a0e0*/  SYNCS.PHASECHK.TRANS64.TRYWAIT P0, [R8+URZ], R5 ;  /* 0x00000005080075a7 */ /* 0x001064000800017f */
[----:B-1----:R-:W-:Y:S05]  /*a0f0*/  @!P0 NANOSLEEP.SYNCS 0x989680 ;  /* 0x009896800000895d */ /* 0x002fea0003900000 */
[----:B------:R-:W1:Y:S02]  /*a100*/  @!P0 SYNCS.PHASECHK.TRANS64 P0, [R8+URZ], R5 ;  /* 0x00000005080085a7 */ /* 0x000e64000800007f */
[----:B-1----:R-:W-:Y:S05]  /*a110*/  @!P0 BRA `(.L_x_230) ;  /* 0xfffffffc00f08947 */ /* 0x002fea000383ffff */
[----:B------:R-:W-:Y:S05]  /*a120*/  BRA `(.L_x_262) ;  /* 0xfffffff400087947 */ /* 0x000fea000383ffff */
.L_x_231:
[----:B0-----:R0:W1:Y:S02]  /*a130*/  SYNCS.PHASECHK.TRANS64.TRYWAIT P0, [R9+URZ], R4 ;  /* 0x00000004090075a7 */ /* 0x001064000800017f */
[----:B-1----:R-:W-:Y:S05]  /*a140*/  @!P0 NANOSLEEP.SYNCS 0x989680 ;  /* 0x009896800000895d */ /* 0x002fea0003900000 */
[----:B------:R-:W1:Y:S02]  /*a150*/  @!P0 SYNCS.PHASECHK.TRANS64 P0, [R9+URZ], R4 ;  /* 0x00000004090085a7 */ /* 0x000e64000800007f */
[----:B-1----:R-:W-:Y:S05]  /*a160*/  @!P0 BRA `(.L_x_231) ;  /* 0xfffffffc00f08947 */ /* 0x002fea000383ffff */
[----:B------:R-:W-:Y:S05]  /*a170*/  BRA `(.L_x_263) ;  /* 0xfffffff400187947 */ /* 0x000fea000383ffff */
.L_x_232:
[----:B0-----:R0:W1:Y:S02]  /*a180*/  SYNCS.PHASECHK.TRANS64.TRYWAIT P0, [R8+URZ], R5 ;  /* 0x00000005080075a7 */ /* 0x001064000800017f */
[----:B-1----:R-:W-:Y:S05]  /*a190*/  @!P0 NANOSLEEP.SYNCS 0x989680 ;  /* 0x009896800000895d */ /* 0x002fea0003900000 */
[----:B------:R-:W1:Y:S02]  /*a1a0*/  @!P0 SYNCS.PHASECHK.TRANS64 P0, [R8+URZ], R5 ;  /* 0x00000005080085a7 */ /* 0x000e64000800007f */
[----:B-1----:R-:W-:Y:S05]  /*a1b0*/  @!P0 BRA `(.L_x_232) ;  /* 0xfffffffc00f08947 */ /* 0x002fea000383ffff */
[----:B------:R-:W-:Y:S05]  /*a1c0*/  BRA `(.L_x_264) ;  /* 0xfffffff400287947 */ /* 0x000fea000383ffff */
.L_x_233:
[----:B0-----:R0:W1:Y:S02]  /*a1d0*/  SYNCS.PHASECHK.TRANS64.TRYWAIT P0, [R9+URZ], R4 ;  /* 0x00000004090075a7 */ /* 0x001064000800017f */
[----:B-1----:R-:W-:Y:S05]  /*a1e0*/  @!P0 NANOSLEEP.SYNCS 0x989680 ;  /* 0x009896800000895d */ /* 0x002fea0003900000 */
[----:B------:R-:W1:Y:S02]  /*a1f0*/  @!P0 SYNCS.PHASECHK.TRANS64 P0, [R9+URZ], R4 ;  /* 0x00000004090085a7 */ /* 0x000e64000800007f */
[----:B-1----:R-:W-:Y:S05]  /*a200*/  @!P0 BRA `(.L_x_233) ;  /* 0xfffffffc00f08947 */ /* 0x002fea000383ffff */
[----:B------:R-:W-:Y:S05]  /*a210*/  BRA `(.L_x_265) ;  /* 0xfffffff400387947 */ /* 0x000fea000383ffff */
.L_x_234:
[----:B0-----:R0:W1:Y:S02]  /*a220*/  SYNCS.PHASECHK.TRANS64.TRYWAIT P0, [R8+URZ], R5 ;  /* 0x00000005080075a7 */ /* 0x001064000800017f */
[----:B-1----:R-:W-:Y:S05]  /*a230*/  @!P0 NANOSLEEP.SYNCS 0x989680 ;  /* 0x009896800000895d */ /* 0x002fea0003900000 */
[----:B------:R-:W1:Y:S02]  /*a240*/  @!P0 SYNCS.PHASECHK.TRANS64 P0, [R8+URZ], R5 ;  /* 0x00000005080085a7 */ /* 0x000e64000800007f */
[----:B-1----:R-:W-:Y:S05]  /*a250*/  @!P0 BRA `(.L_x_234) ;  /* 0xfffffffc00f08947 */ /* 0x002fea000383ffff */
[----:B------:R-:W-:Y:S05]  /*a260*/  BRA `(.L_x_266) ;  /* 0xfffffff400487947 */ /* 0x000fea000383ffff */
.L_x_235:
[----:B0-----:R0:W1:Y:S02]  /*a270*/  SYNCS.PHASECHK.TRANS64.TRYWAIT P0, [R9+URZ], R4 ;  /* 0x00000004090075a7 */ /* 0x001064000800017f */
[----:B-1----:R-:W-:Y:S05]  /*a280*/  @!P0 NANOSLEEP.SYNCS 0x989680 ;  /* 0x009896800000895d */ /* 0x002fea0003900000 */
[----:B------:R-:W1:Y:S02]  /*a290*/  @!P0 SYNCS.PHASECHK.TRANS64 P0, [R9+URZ], R4 ;  /* 0x00000004090085a7 */ /* 0x000e64000800007f */
[----:B-1----:R-:W-:Y:S05]  /*a2a0*/  @!P0 BRA `(.L_x_235) ;  /* 0xfffffffc00f08947 */ /* 0x002fea000383ffff */
[----:B------:R-:W-:Y:S05]  /*a2b0*/  BRA `(.L_x_267) ;  /* 0xfffffff400587947 */ /* 0x000fea000383ffff */
.L_x_236:
[----:B0-----:R0:W1:Y:S02]  /*a2c0*/  SYNCS.PHASECHK.TRANS64.TRYWAIT P0, [R8+URZ], R5 ;  /* 0x00000005080075a7 */ /* 0x001064000800017f */
[----:B-1----:R-:W-:Y:S05]  /*a2d0*/  @!P0 NANOSLEEP.SYNCS 0x989680 ;  /* 0x009896800000895d */ /* 0x002fea0003900000 */
[----:B------:R-:W1:Y:S02]  /*a2e0*/  @!P0 SYNCS.PHASECHK.TRANS64 P0, [R8+URZ], R5 ;  /* 0x00000005080085a7 */ /* 0x000e64000800007f */
[----:B-1----:R-:W-:Y:S05]  /*a2f0*/  @!P0 BRA `(.L_x_236) ;  /* 0xfffffffc00f08947 */ /* 0x002fea000383ffff */
[----:B------:R-:W-:Y:S05]  /*a300*/  BRA `(.L_x_268) ;  /* 0xfffffff400687947 */ /* 0x000fea000383ffff */
.L_x_237:
[----:B0-----:R0:W1:Y:S02]  /*a310*/  SYNCS.PHASECHK.TRANS64.TRYWAIT P0, [R9+URZ], R4 ;  /* 0x00000004090075a7 */ /* 0x001064000800017f */
[----:B-1----:R-:W-:Y:S05]  /*a320*/  @!P0 NANOSLEEP.SYNCS 0x989680 ;  /* 0x009896800000895d */ /* 0x002fea0003900000 */
[----:B------:R-:W1:Y:S02]  /*a330*/  @!P0 SYNCS.PHASECHK.TRANS64 P0, [R9+URZ], R4 ;  /* 0x00000004090085a7 */ /* 0x000e64000800007f */
[----:B-1----:R-:W-:Y:S05]  /*a340*/  @!P0 BRA `(.L_x_237) ;  /* 0xfffffffc00f08947 */ /* 0x002fea000383ffff */
[----:B------:R-:W-:Y:S05]  /*a350*/  BRA `(.L_x_269) ;  /* 0xfffffff400787947 */ /* 0x000fea000383ffff */
.L_x_238:
[----:B0-----:R0:W1:Y:S02]  /*a360*/  SYNCS.PHASECHK.TRANS64.TRYWAIT P0, [R6+URZ], R5 ;  /* 0x00000005060075a7 */ /* 0x001064000800017f */
[----:B-1----:R-:W-:Y:S05]  /*a370*/  @!P0 NANOSLEEP.SYNCS 0x989680 ;  /* 0x009896800000895d */ /* 0x002fea0003900000 */
[----:B------:R-:W1:Y:S02]  /*a380*/  @!P0 SYNCS.PHASECHK.TRANS64 P0, [R6+URZ], R5 ;  /* 0x00000005060085a7 */ /* 0x000e64000800007f */
[----:B-1----:R-:W-:Y:S05]  /*a390*/  @!P0 BRA `(.L_x_238) ;  /* 0xfffffffc00f08947 */ /* 0x002fea000383ffff */
[----:B------:R-:W-:Y:S05]  /*a3a0*/  BRA `(.L_x_270) ;  /* 0xfffffff400807947 */ /* 0x000fea000383ffff */
.L_x_271:
[----:B------:R-:W-:-:S00]  /*a3b0*/  BRA `(.L_x_271) ;  /* 0xfffffffc00fc7947 */ /* 0x000fc0000383ffff */
[----:B------:R-:W-:-:S00]  /*a3c0*/  NOP ;  /* 0x0000000000007918 */ /* 0x000fc00000000000 */
        /* <DEDUP_REMOVED lines=11> */
.L_x_272:


//--------------------- .nv.global.init           --------------------------
	.section	.nv.global.init,"aw",@progbits
.nv.global.init:
	.type		$str$22,@object
	.size		$str$22,($str$23 - $str$22)
$str$22:
        /*0000*/ 	.byte	0x6b, 0x5f, 0x74, 0x69, 0x6c, 0x65, 0x5f, 0x63, 0x6f, 0x75, 0x6e, 0x74, 0x20, 0x3e, 0x3d, 0x20
        /*0010*/ 	.byte	0x31, 0x00
	.type		$str$23,@object
	.size		$str$23,(__unnamed_1 - $str$23)
$str$23:
        /*0012*/ 	.byte	0x2f, 0x74, 0x6d, 0x70, 0x2f, 0x63, 0x75, 0x74, 0x6c, 0x61, 0x73, 0x73, 0x5f, 0x73, 0x77, 0x65
        /*0022*/ 	.byte	0x65, 0x70, 0x5f, 0x73, 0x72, 0x63, 0x2f, 0x69, 0x6e, 0x63, 0x6c, 0x75, 0x64, 0x65, 0x2f, 0x63
        /*0032*/ 	.byte	0x75, 0x74, 0x6c, 0x61, 0x73, 0x73, 0x2f, 0x67, 0x65, 0x6d, 0x6d, 0x2f, 0x63, 0x6f, 0x6c, 0x6c
        /*0042*/ 	.byte	0x65, 0x63, 0x74, 0x69, 0x76, 0x65, 0x2f, 0x73, 0x6d, 0x39, 0x30, 0x5f, 0x6d, 0x6d, 0x61, 0x5f
        /*0052*/ 	.byte	0x74, 0x6d, 0x61, 0x5f, 0x67, 0x6d, 0x6d, 0x61, 0x5f, 0x73, 0x73, 0x5f, 0x77, 0x61, 0x72, 0x70
        /*0062*/ 	.byte	0x73, 0x70, 0x65, 0x63, 0x69, 0x61, 0x6c, 0x69, 0x7a, 0x65, 0x64, 0x2e, 0x68, 0x70, 0x70, 0x00
	.type		__unnamed_1,@object
	.size		__unnamed_1,(.L_0 - __unnamed_1)
__unnamed_1:
        /*0072*/ 	.byte	0x76, 0x6f, 0x69, 0x64, 0x20, 0x63, 0x75, 0x74, 0x6c, 0x61, 0x73, 0x73, 0x3a, 0x3a, 0x67, 0x65
        /* <DEDUP_REMOVED lines=180> */
        /*0bc2*/ 	.byte	0x75, 0x74, 0x65, 0x3a, 0x3a, 0x69, 0x64, 0x65, 0x6e, 0x74, 0x69, 0x74, 0x79, 0x5d, 0x00
.L_0:


//--------------------- .nv.shared._ZN7cutlass13device_kernelINS_4gemm6kernel13GemmUniversalIN4cute5tupleIJiiiiEEENS1_10collective13CollectiveMmaINS1_34MainloopSm90TmaGmmaWarpSpecializedILi25ENS5_IJNS4_1CILi2EEENSA_ILi1EEESC_EEENS1_35KernelTmaWarpSpecializedCooperativeEEENS5_IJNSA_ILi128EEENSA_ILi160EEENSA_ILi16EEEEEENS_10bfloat16_tENS5_IJlSC_lEEESK_SL_NS4_8TiledMMAINS4_8MMA_AtomIJNS4_4SM904GMMA27MMA_64x32x16_F32BF16BF16_SSILNSP_5MajorE0ELSR_0ELNSP_7ScaleInE1ELSS_1EEEEEENS4_6LayoutISD_NS5_IJSC_NSA_ILi0EEESW_EEEEENS5_IJNS4_10UnderscoreESZ_SZ_EEEEENS4_13SM90_TMA_LOADENS4_14ComposedLayoutINS4_7SwizzleILi1ELi4ELi3EEENS4_18smem_ptr_flag_bitsILi16EEENSV_INS5_IJNSA_ILi8EEESI_EEENS5_IJSI_SC_EEEEEEEvNS4_8identityENS4_23SM90_TMA_LOAD_MULTICASTES1C_vS1D_EENS_8epilogue10collective6detail29Sm90TmaWarpSpecializedAdapterINS1H_15DefaultEpilogueISK_SL_SL_NS1G_6thread17LinearCombinationISK_Li1EffLNS1L_9ScaleType4KindE0ELNS_15FloatRoundStyleE2ESK_EENS1_15EpilogueDefaultEEEEEvvEEEEvNT_6ParamsE --------------------------
	.section	.nv.shared._ZN7cutlass13device_kernelINS_4gemm6kernel13GemmUniversalIN4cute5tupleIJiiiiEEENS1_10collective13CollectiveMmaINS1_34MainloopSm90TmaGmmaWarpSpecializedILi25ENS5_IJNS4_1CILi2EEENSA_ILi1EEESC_EEENS1_35KernelTmaWarpSpecializedCooperativeEEENS5_IJNSA_ILi128EEENSA_ILi160EEENSA_ILi16EEEEEENS_10bfloat16_tENS5_IJlSC_lEEESK_SL_NS4_8TiledMMAINS4_8MMA_AtomIJNS4_4SM904GMMA27MMA_64x32x16_F32BF16BF16_SSILNSP_5MajorE0ELSR_0ELNSP_7ScaleInE1ELSS_1EEEEEENS4_6LayoutISD_NS5_IJSC_NSA_ILi0EEESW_EEEEENS5_IJNS4_10UnderscoreESZ_SZ_EEEEENS4_13SM90_TMA_LOADENS4_14ComposedLayoutINS4_7SwizzleILi1ELi4ELi3EEENS4_18smem_ptr_flag_bitsILi16EEENSV_INS5_IJNSA_ILi8EEESI_EEENS5_IJSI_SC_EEEEEEEvNS4_8identityENS4_23SM90_TMA_LOAD_MULTICASTES1C_vS1D_EENS_8epilogue10collective6detail29Sm90TmaWarpSpecializedAdapterINS1H_15DefaultEpilogueISK_SL_SL_NS1G_6thread17LinearCombinationISK_Li1EffLNS1L_9ScaleType4KindE0ELNS_15FloatRoundStyleE2ESK_EENS1_15EpilogueDefaultEEEEEvvEEEEvNT_6ParamsE,"aw",@nobits
	.sectionflags	@""
	.align	16
	.zero		1024


//--------------------- .nv.shared.reserved.0     --------------------------
	.section	.nv.shared.reserved.0,"aw",@nobits
	.weak		__nv_reservedSMEM_offset_0_alias
	.size		__nv_reservedSMEM_offset_0_alias, 0, 0
	.other		__nv_reservedSMEM_offset_0_alias,@"STO_CUDA_RESERVED_SHARED STV_DEFAULT"
__nv_reservedSMEM_offset_0_alias:
	.zero		0


//--------------------- .nv.global                --------------------------
	.section	.nv.global,"aw",@nobits
.nv.global:
	.type		_ZN39_INTERNAL_1b36afd8_4_k_cu_166f5c17_38194cute1_E,@object
	.size		_ZN39_INTERNAL_1b36afd8_4_k_cu_166f5c17_38194cute1_E,(_ZN39_INTERNAL_1b36afd8_4_k_cu_166f5c17_38194cuda3std3__45__cpo6cbeginE - _ZN39_INTERNAL_1b36afd8_4_k_cu_166f5c17_38194cute1_E)
_ZN39_INTERNAL_1b36afd8_4_k_cu_166f5c17_38194cute1_E:
	.zero		1
	.type		_ZN39_INTERNAL_1b36afd8_4_k_cu_166f5c17_38194cuda3std3__45__cpo6cbeginE,@object
	.size		_ZN39_INTERNAL_1b36afd8_4_k_cu_166f5c17_38194cuda3std3__45__cpo6cbeginE,(_ZN39_INTERNAL_1b36afd8_4_k_cu_166f5c17_38194cuda3std3__48in_placeE - _ZN39_INTERNAL_1b36afd8_4_k_cu_166f5c17_38194cuda3std3__45__cpo6cbeginE)
_ZN39_INTERNAL_1b36afd8_4_k_cu_166f5c17_38194cuda3std3__45__cpo6cbeginE:
	.zero		1
	.type		_ZN39_INTERNAL_1b36afd8_4_k_cu_166f5c17_38194cuda3std3__48in_placeE,@object
	.size		_ZN39_INTERNAL_1b36afd8_4_k_cu_166f5c17_38194cuda3std3__48in_placeE,(_ZN39_INTERNAL_1b36afd8_4_k_cu_166f5c17_38194cuda3std6ranges3__45__cpo9iter_moveE - _ZN39_INTERNAL_1b36afd8_4_k_cu_166f5c17_38194cuda3std3__48in_placeE)
_ZN39_INTERNAL_1b36afd8_4_k_cu_166f5c17_38194cuda3std3__48in_placeE:
	.zero		1
	.type		_ZN39_INTERNAL_1b36afd8_4_k_cu_166f5c17_38194cuda3std6ranges3__45__cpo9iter_moveE,@object
	.size		_ZN39_INTERNAL_1b36afd8_4_k_cu_166f5c17_38194cuda3std6ranges3__45__cpo9iter_moveE,(_ZN39_INTERNAL_1b36afd8_4_k_cu_166f5c17_38194cuda3std3__45__cpo5beginE - _ZN39_INTERNAL_1b36afd8_4_k_cu_166f5c17_38194cuda3std6ranges3__45__cpo9iter_moveE)
_ZN39_INTERNAL_1b36afd8_4_k_cu_166f5c17_38194cuda3std6ranges3__45__cpo9iter_moveE:
	.zero		1
	.type		_ZN39_INTERNAL_1b36afd8_4_k_cu_166f5c17_38194cuda3std3__45__cpo5beginE,@object
	.size		_ZN39_INTERNAL_1b36afd8_4_k_cu_166f5c17_38194cuda3std3__45__cpo5beginE,(_ZN39_INTERNAL_1b36afd8_4_k_cu_166f5c17_38194cuda3std3__441_GLOBAL__N__1b36afd8_4_k_cu_166f5c17_38196ignoreE - _ZN39_INTERNAL_1b36afd8_4_k_cu_166f5c17_38194cuda3std3__45__cpo5beginE)
_ZN39_INTERNAL_1b36afd8_4_k_cu_166f5c17_38194cuda3std3__45__cpo5beginE:
	.zero		1
	.type		_ZN39_INTERNAL_1b36afd8_4_k_cu_166f5c17_38194cuda3std3__441_GLOBAL__N__1b36afd8_4_k_cu_166f5c17_38196ignoreE,@object
	.size		_ZN39_INTERNAL_1b36afd8_4_k_cu_166f5c17_38194cuda3std3__441_GLOBAL__N__1b36afd8_4_k_cu_166f5c17_38196ignoreE,(_ZN39_INTERNAL_1b36afd8_4_k_cu_166f5c17_38194cute7productE - _ZN39_INTERNAL_1b36afd8_4_k_cu_166f5c17_38194cuda3std3__441_GLOBAL__N__1b36afd8_4_k_cu_166f5c17_38196ignoreE)
_ZN39_INTERNAL_1b36afd8_4_k_cu_166f5c17_38194cuda3std3__441_GLOBAL__N__1b36afd8_4_k_cu_166f5c17_38196ignoreE:
	.zero		1
	.type		_ZN39_INTERNAL_1b36afd8_4_k_cu_166f5c17_38194cute7productE,@object
	.size		_ZN39_INTERNAL_1b36afd8_4_k_cu_166f5c17_38194cute7productE,(_ZN39_INTERNAL_1b36afd8_4_k_cu_166f5c17_38194cuda3std3__45__cpo3endE - _ZN39_INTERNAL_1b36afd8_4_k_cu_166f5c17_38194cute7productE)
_ZN39_INTERNAL_1b36afd8_4_k_cu_166f5c17_38194cute7productE:
	.zero		1
	.type		_ZN39_INTERNAL_1b36afd8_4_k_cu_166f5c17_38194cuda3std3__45__cpo3endE,@object
	.size		_ZN39_INTERNAL_1b36afd8_4_k_cu_166f5c17_38194cuda3std3__45__cpo3endE,(_ZN39_INTERNAL_1b36afd8_4_k_cu_166f5c17_38194cuda3std3__419piecewise_constructE - _ZN39_INTERNAL_1b36afd8_4_k_cu_166f5c17_38194cuda3std3__45__cpo3endE)
_ZN39_INTERNAL_1b36afd8_4_k_cu_166f5c17_38194cuda3std3__45__cpo3endE:
	.zero		1
	.type		_ZN39_INTERNAL_1b36afd8_4_k_cu_166f5c17_38194cuda3std3__419piecewise_constructE,@object
	.size		_ZN39_INTERNAL_1b36afd8_4_k_cu_166f5c17_38194cuda3std3__419piecewise_constructE,(_ZN39_INTERNAL_1b36afd8_4_k_cu_166f5c17_38194cuda3std3__45__cpo4cendE - _ZN39_INTERNAL_1b36afd8_4_k_cu_166f5c17_38194cuda3std3__419piecewise_constructE)
_ZN39_INTERNAL_1b36afd8_4_k_cu_166f5c17_38194cuda3std3__419piecewise_constructE:
	.zero		1
	.type		_ZN39_INTERNAL_1b36afd8_4_k_cu_166f5c17_38194cuda3std3__45__cpo4cendE,@object
	.size		_ZN39_INTERNAL_1b36afd8_4_k_cu_166f5c17_38194cuda3std3__45__cpo4cendE,(_ZN39_INTERNAL_1b36afd8_4_k_cu_166f5c17_38194cuda3std6ranges3__45__cpo4swapE - _ZN39_INTERNAL_1b36afd8_4_k_cu_166f5c17_38194cuda3std3__45__cpo4cendE)
_ZN39_INTERNAL_1b36afd8_4_k_cu_166f5c17_38194cuda3std3__45__cpo4cendE:
	.zero		1
	.type		_ZN39_INTERNAL_1b36afd8_4_k_cu_166f5c17_38194cuda3std6ranges3__45__cpo4swapE,@object
	.size		_ZN39_INTERNAL_1b36afd8_4_k_cu_166f5c17_38194cuda3std6ranges3__45__cpo4swapE,(.L_8 - _ZN39_INTERNAL_1b36afd8_4_k_cu_166f5c17_38194cuda3std6ranges3__45__cpo4swapE)
_ZN39_INTERNAL_1b36afd8_4_k_cu_166f5c17_38194cuda3std6ranges3__45__cpo4swapE:
	.zero		1
.L_8:


//--------------------- .nv.constant0._ZN7cutlass13device_kernelINS_4gemm6kernel13GemmUniversalIN4cute5tupleIJiiiiEEENS1_10collective13CollectiveMmaINS1_34MainloopSm90TmaGmmaWarpSpecializedILi25ENS5_IJNS4_1CILi2EEENSA_ILi1EEESC_EEENS1_35KernelTmaWarpSpecializedCooperativeEEENS5_IJNSA_ILi128EEENSA_ILi160EEENSA_ILi16EEEEEENS_10bfloat16_tENS5_IJlSC_lEEESK_SL_NS4_8TiledMMAINS4_8MMA_AtomIJNS4_4SM904GMMA27MMA_64x32x16_F32BF16BF16_SSILNSP_5MajorE0ELSR_0ELNSP_7ScaleInE1ELSS_1EEEEEENS4_6LayoutISD_NS5_IJSC_NSA_ILi0EEESW_EEEEENS5_IJNS4_10UnderscoreESZ_SZ_EEEEENS4_13SM90_TMA_LOADENS4_14ComposedLayoutINS4_7SwizzleILi1ELi4ELi3EEENS4_18smem_ptr_flag_bitsILi16EEENSV_INS5_IJNSA_ILi8EEESI_EEENS5_IJSI_SC_EEEEEEEvNS4_8identityENS4_23SM90_TMA_LOAD_MULTICASTES1C_vS1D_EENS_8epilogue10collective6detail29Sm90TmaWarpSpecializedAdapterINS1H_15DefaultEpilogueISK_SL_SL_NS1G_6thread17LinearCombinationISK_Li1EffLNS1L_9ScaleType4KindE0ELNS_15FloatRoundStyleE2ESK_EENS1_15EpilogueDefaultEEEEEvvEEEEvNT_6ParamsE --------------------------
	.section	.nv.constant0._ZN7cutlass13device_kernelINS_4gemm6kernel13GemmUniversalIN4cute5tupleIJiiiiEEENS1_10collective13CollectiveMmaINS1_34MainloopSm90TmaGmmaWarpSpecializedILi25ENS5_IJNS4_1CILi2EEENSA_ILi1EEESC_EEENS1_35KernelTmaWarpSpecializedCooperativeEEENS5_IJNSA_ILi128EEENSA_ILi160EEENSA_ILi16EEEEEENS_10bfloat16_tENS5_IJlSC_lEEESK_SL_NS4_8TiledMMAINS4_8MMA_AtomIJNS4_4SM904GMMA27MMA_64x32x16_F32BF16BF16_SSILNSP_5MajorE0ELSR_0ELNSP_7ScaleInE1ELSS_1EEEEEENS4_6LayoutISD_NS5_IJSC_NSA_ILi0EEESW_EEEEENS5_IJNS4_10UnderscoreESZ_SZ_EEEEENS4_13SM90_TMA_LOADENS4_14ComposedLayoutINS4_7SwizzleILi1ELi4ELi3EEENS4_18smem_ptr_flag_bitsILi16EEENSV_INS5_IJNSA_ILi8EEESI_EEENS5_IJSI_SC_EEEEEEEvNS4_8identityENS4_23SM90_TMA_LOAD_MULTICASTES1C_vS1D_EENS_8epilogue10collective6detail29Sm90TmaWarpSpecializedAdapterINS1H_15DefaultEpilogueISK_SL_SL_NS1G_6thread17LinearCombinationISK_Li1EffLNS1L_9ScaleType4KindE0ELNS_15FloatRoundStyleE2ESK_EENS1_15EpilogueDefaultEEEEEvvEEEEvNT_6ParamsE,"a",@progbits
	.sectionflags	@""
	.align	4
.nv.constant0._ZN7cutlass13device_kernelINS_4gemm6kernel13GemmUniversalIN4cute5tupleIJiiiiEEENS1_10collective13CollectiveMmaINS1_34MainloopSm90TmaGmmaWarpSpecializedILi25ENS5_IJNS4_1CILi2EEENSA_ILi1EEESC_EEENS1_35KernelTmaWarpSpecializedCooperativeEEENS5_IJNSA_ILi128EEENSA_ILi160EEENSA_ILi16EEEEEENS_10bfloat16_tENS5_IJlSC_lEEESK_SL_NS4_8TiledMMAINS4_8MMA_AtomIJNS4_4SM904GMMA27MMA_64x32x16_F32BF16BF16_SSILNSP_5MajorE0ELSR_0ELNSP_7ScaleInE1ELSS_1EEEEEENS4_6LayoutISD_NS5_IJSC_NSA_ILi0EEESW_EEEEENS5_IJNS4_10UnderscoreESZ_SZ_EEEEENS4_13SM90_TMA_LOADENS4_14ComposedLayoutINS4_7SwizzleILi1ELi4ELi3EEENS4_18smem_ptr_flag_bitsILi16EEENSV_INS5_IJNSA_ILi8EEESI_EEENS5_IJSI_SC_EEEEEEEvNS4_8identityENS4_23SM90_TMA_LOAD_MULTICASTES1C_vS1D_EENS_8epilogue10collective6detail29Sm90TmaWarpSpecializedAdapterINS1H_15DefaultEpilogueISK_SL_SL_NS1G_6thread17LinearCombinationISK_Li1EffLNS1L_9ScaleType4KindE0ELNS_15FloatRoundStyleE2ESK_EENS1_15EpilogueDefaultEEEEEvvEEEEvNT_6ParamsE:
	.zero		1664


//--------------------- SYMBOLS --------------------------

	.type		.nv.reservedSmem.offset0,@object
	.size		.nv.reservedSmem.offset0,0x4
	.type		__assertfail,@function
